	.target	sm_100a

	.elftype	@"ET_EXEC"


//--------------------- .note.nv.tkinfo           --------------------------
	.section	.note.nv.tkinfo,"",@"SHT_NOTE"
	.sectionflags	@"SHF_NOTE_NV_TKINFO"
	.tkinfo
        /*0018*/ 	.word	0x00000002
        /*0030*/ 	.string	""
        /*0030*/ 	.string	"ptxas"
        /*0030*/ 	.string	"Cuda compilation tools, release 13.0, V13.0.88"
        /*0030*/ 	.string	"Build cuda_13.0.r13.0/compiler.36424714_0"
        /*0030*/ 	.string	"-arch sm_100a -m 64 "



//--------------------- .note.nv.cuinfo           --------------------------
	.section	.note.nv.cuinfo,"",@"SHT_NOTE"
	.sectionflags	@"SHF_NOTE_NV_CUINFO"
        /*0018*/ 	.short	0x0002
        /*001a*/ 	.short	0x0064
        /*001c*/ 	.short	0x0082
	.zero		2


//--------------------- .nv.info                  --------------------------
	.section	.nv.info,"",@"SHT_CUDA_INFO"
	.align	4


	//----- nvinfo : EIATTR_REGCOUNT
	.align		4
        /*0000*/ 	.byte	0x04, 0x2f
        /*0002*/ 	.short	(.L_19 - .L_18)
	.align		4
.L_18:
        /*0004*/ 	.word	index@(_ZN7cutlass13device_kernelINS_4gemm6kernel13GemmUniversalIN4cute5tupleIJiiiiEEENS1_10collective13CollectiveMmaINS1_35MainloopSm100TmaUmmaWarpSpecializedILi7ELi2ELi4ENS5_IJNS4_1CILi1EEESB_SB_EEEEENS5_IJNSA_ILi64EEESE_NSA_ILi128EEEEEENS_12float_e4m3_tENS5_IJlSB_lEEESH_SI_NS4_8TiledMMAINS4_8MMA_AtomIJNS4_10MMA_TraitsINS4_19SM100_MMA_F8F6F4_SSEJSH_SH_fSE_SE_NS4_17integral_constantINS4_4UMMA5MajorELSP_0EEESQ_NSN_INSO_7ScaleInELSR_0EEESS_EEEEEENS4_6LayoutISC_NS5_IJNSA_ILi0EEESW_SW_EEEEENS5_IJNS4_10UnderscoreESZ_SZ_EEEEENS4_13SM90_TMA_LOADENS4_14ComposedLayoutINS4_7SwizzleILi3ELi4ELi3EEENS4_18smem_ptr_flag_bitsILi8EEENSV_INS5_IJNSA_ILi8EEESF_EEENS5_IJSF_SB_EEEEEEEvNS4_8identityES12_S1C_vS1D_EENS_8epilogue10collective18CollectiveEpilogueINS1F_23Sm100TmaWarpSpecializedILi1ELi1ELi32ELb0ELb0EEEJSG_NS5_IJNSV_ISE_SB_EES1K_EEESH_SI_SH_SI_NS1F_6fusion15FusionCallbacksIS1J_NS1M_17LinearCombinationISH_fSH_fLNS_15FloatRoundStyleE2EEESG_S1L_JEEENS4_5SM1004TMEM4LOAD26SM100_TMEM_LOAD_16dp32b32xES12_NS13_INS14_ILi2ELi4ELi3EEES17_NSV_INS5_IJS18_SE_EEENS5_IJSE_SB_EEEEEEENS4_39AutoVectorizingCopyWithAssumedAlignmentILi128EEENS4_14SM90_TMA_STOREES20_S22_S22_EEEvvEEEEvNT_6ParamsE)
        /*0008*/ 	.word	0x00000078


	//----- nvinfo : EIATTR_FRAME_SIZE
	.align		4
.L_19:
        /*000c*/ 	.byte	0x04, 0x11
        /*000e*/ 	.short	(.L_21 - .L_20)
	.align		4
.L_20:
        /*0010*/ 	.word	index@($__internal_2_$__cuda_sm10x_tcgen05_guardrail_trap_unallocated_columns_being_dealloced)
        /*0014*/ 	.word	0x00000000


	//----- nvinfo : EIATTR_FRAME_SIZE
	.align		4
.L_21:
        /*0018*/ 	.byte	0x04, 0x11
        /*001a*/ 	.short	(.L_23 - .L_22)
	.align		4
.L_22:
        /*001c*/ 	.word	index@($__internal_1_$__cuda_sm10x_tcgen05_guardrail_trap_phase_invalid_during_alloc)
        /*0020*/ 	.word	0x00000000


	//----- nvinfo : EIATTR_FRAME_SIZE
	.align		4
.L_23:
        /*0024*/ 	.byte	0x04, 0x11
        /*0026*/ 	.short	(.L_25 - .L_24)
	.align		4
.L_24:
        /*0028*/ 	.word	index@($__internal_0_$__cuda_sm10x_tcgen05_guardrail_trap_col_being_dealloced_not_returned_by_alloc)
        /*002c*/ 	.word	0x00000000


	//----- nvinfo : EIATTR_FRAME_SIZE
	.align		4
.L_25:
        /*0030*/ 	.byte	0x04, 0x11
        /*0032*/ 	.short	(.L_27 - .L_26)
	.align		4
.L_26:
        /*0034*/ 	.word	index@(_ZN7cutlass13device_kernelINS_4gemm6kernel13GemmUniversalIN4cute5tupleIJiiiiEEENS1_10collective13CollectiveMmaINS1_35MainloopSm100TmaUmmaWarpSpecializedILi7ELi2ELi4ENS5_IJNS4_1CILi1EEESB_SB_EEEEENS5_IJNSA_ILi64EEESE_NSA_ILi128EEEEEENS_12float_e4m3_tENS5_IJlSB_lEEESH_SI_NS4_8TiledMMAINS4_8MMA_AtomIJNS4_10MMA_TraitsINS4_19SM100_MMA_F8F6F4_SSEJSH_SH_fSE_SE_NS4_17integral_constantINS4_4UMMA5MajorELSP_0EEESQ_NSN_INSO_7ScaleInELSR_0EEESS_EEEEEENS4_6LayoutISC_NS5_IJNSA_ILi0EEESW_SW_EEEEENS5_IJNS4_10UnderscoreESZ_SZ_EEEEENS4_13SM90_TMA_LOADENS4_14ComposedLayoutINS4_7SwizzleILi3ELi4ELi3EEENS4_18smem_ptr_flag_bitsILi8EEENSV_INS5_IJNSA_ILi8EEESF_EEENS5_IJSF_SB_EEEEEEEvNS4_8identityES12_S1C_vS1D_EENS_8epilogue10collective18CollectiveEpilogueINS1F_23Sm100TmaWarpSpecializedILi1ELi1ELi32ELb0ELb0EEEJSG_NS5_IJNSV_ISE_SB_EES1K_EEESH_SI_SH_SI_NS1F_6fusion15FusionCallbacksIS1J_NS1M_17LinearCombinationISH_fSH_fLNS_15FloatRoundStyleE2EEESG_S1L_JEEENS4_5SM1004TMEM4LOAD26SM100_TMEM_LOAD_16dp32b32xES12_NS13_INS14_ILi2ELi4ELi3EEES17_NSV_INS5_IJS18_SE_EEENS5_IJSE_SB_EEEEEEENS4_39AutoVectorizingCopyWithAssumedAlignmentILi128EEENS4_14SM90_TMA_STOREES20_S22_S22_EEEvvEEEEvNT_6ParamsE)
        /*0038*/ 	.word	0x00000000


	//----- nvinfo : EIATTR_MIN_STACK_SIZE
	.align		4
.L_27:
        /*003c*/ 	.byte	0x04, 0x12
        /*003e*/ 	.short	(.L_29 - .L_28)
	.align		4
.L_28:
        /*0040*/ 	.word	index@(_ZN7cutlass13device_kernelINS_4gemm6kernel13GemmUniversalIN4cute5tupleIJiiiiEEENS1_10collective13CollectiveMmaINS1_35MainloopSm100TmaUmmaWarpSpecializedILi7ELi2ELi4ENS5_IJNS4_1CILi1EEESB_SB_EEEEENS5_IJNSA_ILi64EEESE_NSA_ILi128EEEEEENS_12float_e4m3_tENS5_IJlSB_lEEESH_SI_NS4_8TiledMMAINS4_8MMA_AtomIJNS4_10MMA_TraitsINS4_19SM100_MMA_F8F6F4_SSEJSH_SH_fSE_SE_NS4_17integral_constantINS4_4UMMA5MajorELSP_0EEESQ_NSN_INSO_7ScaleInELSR_0EEESS_EEEEEENS4_6LayoutISC_NS5_IJNSA_ILi0EEESW_SW_EEEEENS5_IJNS4_10UnderscoreESZ_SZ_EEEEENS4_13SM90_TMA_LOADENS4_14ComposedLayoutINS4_7SwizzleILi3ELi4ELi3EEENS4_18smem_ptr_flag_bitsILi8EEENSV_INS5_IJNSA_ILi8EEESF_EEENS5_IJSF_SB_EEEEEEEvNS4_8identityES12_S1C_vS1D_EENS_8epilogue10collective18CollectiveEpilogueINS1F_23Sm100TmaWarpSpecializedILi1ELi1ELi32ELb0ELb0EEEJSG_NS5_IJNSV_ISE_SB_EES1K_EEESH_SI_SH_SI_NS1F_6fusion15FusionCallbacksIS1J_NS1M_17LinearCombinationISH_fSH_fLNS_15FloatRoundStyleE2EEESG_S1L_JEEENS4_5SM1004TMEM4LOAD26SM100_TMEM_LOAD_16dp32b32xES12_NS13_INS14_ILi2ELi4ELi3EEES17_NSV_INS5_IJS18_SE_EEENS5_IJSE_SB_EEEEEEENS4_39AutoVectorizingCopyWithAssumedAlignmentILi128EEENS4_14SM90_TMA_STOREES20_S22_S22_EEEvvEEEEvNT_6ParamsE)
        /*0044*/ 	.word	0x00000000
.L_29:


//--------------------- .nv.compat                --------------------------
	.section	.nv.compat,"",@"SHT_CUDA_COMPAT_INFO"
	.align	4
        /*0000*/ 	.byte	0x02, 0x09, 0x01, 0x00, 0x02, 0x02, 0x02, 0x00, 0x02, 0x05, 0x05, 0x00, 0x03, 0x07, 0x01, 0x01
        /*0010*/ 	.byte	0x02, 0x03, 0x01, 0x00, 0x02, 0x06, 0x01, 0x00, 0x04, 0x0b, 0x08, 0x00, 0x09, 0x00, 0x00, 0x00
        /*0020*/ 	.byte	0x00, 0x00, 0x00, 0x00


//--------------------- .nv.info._ZN7cutlass13device_kernelINS_4gemm6kernel13GemmUniversalIN4cute5tupleIJiiiiEEENS1_10collective13CollectiveMmaINS1_35MainloopSm100TmaUmmaWarpSpecializedILi7ELi2ELi4ENS5_IJNS4_1CILi1EEESB_SB_EEEEENS5_IJNSA_ILi64EEESE_NSA_ILi128EEEEEENS_12float_e4m3_tENS5_IJlSB_lEEESH_SI_NS4_8TiledMMAINS4_8MMA_AtomIJNS4_10MMA_TraitsINS4_19SM100_MMA_F8F6F4_SSEJSH_SH_fSE_SE_NS4_17integral_constantINS4_4UMMA5MajorELSP_0EEESQ_NSN_INSO_7ScaleInELSR_0EEESS_EEEEEENS4_6LayoutISC_NS5_IJNSA_ILi0EEESW_SW_EEEEENS5_IJNS4_10UnderscoreESZ_SZ_EEEEENS4_13SM90_TMA_LOADENS4_14ComposedLayoutINS4_7SwizzleILi3ELi4ELi3EEENS4_18smem_ptr_flag_bitsILi8EEENSV_INS5_IJNSA_ILi8EEESF_EEENS5_IJSF_SB_EEEEEEEvNS4_8identityES12_S1C_vS1D_EENS_8epilogue10collective18CollectiveEpilogueINS1F_23Sm100TmaWarpSpecializedILi1ELi1ELi32ELb0ELb0EEEJSG_NS5_IJNSV_ISE_SB_EES1K_EEESH_SI_SH_SI_NS1F_6fusion15FusionCallbacksIS1J_NS1M_17LinearCombinationISH_fSH_fLNS_15FloatRoundStyleE2EEESG_S1L_JEEENS4_5SM1004TMEM4LOAD26SM100_TMEM_LOAD_16dp32b32xES12_NS13_INS14_ILi2ELi4ELi3EEES17_NSV_INS5_IJS18_SE_EEENS5_IJSE_SB_EEEEEEENS4_39AutoVectorizingCopyWithAssumedAlignmentILi128EEENS4_14SM90_TMA_STOREES20_S22_S22_EEEvvEEEEvNT_6ParamsE --------------------------
	.section	.nv.info._ZN7cutlass13device_kernelINS_4gemm6kernel13GemmUniversalIN4cute5tupleIJiiiiEEENS1_10collective13CollectiveMmaINS1_35MainloopSm100TmaUmmaWarpSpecializedILi7ELi2ELi4ENS5_IJNS4_1CILi1EEESB_SB_EEEEENS5_IJNSA_ILi64EEESE_NSA_ILi128EEEEEENS_12float_e4m3_tENS5_IJlSB_lEEESH_SI_NS4_8TiledMMAINS4_8MMA_AtomIJNS4_10MMA_TraitsINS4_19SM100_MMA_F8F6F4_SSEJSH_SH_fSE_SE_NS4_17integral_constantINS4_4UMMA5MajorELSP_0EEESQ_NSN_INSO_7ScaleInELSR_0EEESS_EEEEEENS4_6LayoutISC_NS5_IJNSA_ILi0EEESW_SW_EEEEENS5_IJNS4_10UnderscoreESZ_SZ_EEEEENS4_13SM90_TMA_LOADENS4_14ComposedLayoutINS4_7SwizzleILi3ELi4ELi3EEENS4_18smem_ptr_flag_bitsILi8EEENSV_INS5_IJNSA_ILi8EEESF_EEENS5_IJSF_SB_EEEEEEEvNS4_8identityES12_S1C_vS1D_EENS_8epilogue10collective18CollectiveEpilogueINS1F_23Sm100TmaWarpSpecializedILi1ELi1ELi32ELb0ELb0EEEJSG_NS5_IJNSV_ISE_SB_EES1K_EEESH_SI_SH_SI_NS1F_6fusion15FusionCallbacksIS1J_NS1M_17LinearCombinationISH_fSH_fLNS_15FloatRoundStyleE2EEESG_S1L_JEEENS4_5SM1004TMEM4LOAD26SM100_TMEM_LOAD_16dp32b32xES12_NS13_INS14_ILi2ELi4ELi3EEES17_NSV_INS5_IJS18_SE_EEENS5_IJSE_SB_EEEEEEENS4_39AutoVectorizingCopyWithAssumedAlignmentILi128EEENS4_14SM90_TMA_STOREES20_S22_S22_EEEvvEEEEvNT_6ParamsE,"",@"SHT_CUDA_INFO"
	.sectionflags	@""
	.align	4


	//----- nvinfo : EIATTR_CUDA_API_VERSION
	.align		4
        /*0000*/ 	.byte	0x04, 0x37
        /*0002*/ 	.short	(.L_31 - .L_30)
.L_30:
        /*0004*/ 	.word	0x00000082


	//----- nvinfo : EIATTR_KPARAM_INFO
	.align		4
.L_31:
        /*0008*/ 	.byte	0x04, 0x17
        /*000a*/ 	.short	(.L_33 - .L_32)
.L_32:
        /*000c*/ 	.word	0x00000000
        /*0010*/ 	.short	0x0000
        /*0012*/ 	.short	0x0000
        /*0014*/ 	.byte	0x00, 0xf0, 0x01, 0x20


	//----- nvinfo : EIATTR_AT_ENTRY_FRAGMENTS
	.align		4
.L_33:
        /*0018*/ 	.byte	0x04, 0x4f
        /*001a*/ 	.short	(.L_35 - .L_34)


	//   ....[0]....
.L_34:
        /*001c*/ 	.word	0x00000006


	//----- nvinfo : EIATTR_RESERVED_SMEM_USED
	.align		4
.L_35:
        /*0020*/ 	.byte	0x01, 0x41
	.zero		2


	//----- nvinfo : EIATTR_SPARSE_MMA_MASK
	.align		4
        /*0024*/ 	.byte	0x03, 0x50
        /*0026*/ 	.short	0x0000


	//----- nvinfo : EIATTR_TCGEN05_1CTA_USED
	.align		4
        /*0028*/ 	.byte	0x01, 0x51
	.zero		2


	//----- nvinfo : EIATTR_MAXREG_COUNT
	.align		4
        /*002c*/ 	.byte	0x03, 0x1b
        /*002e*/ 	.short	0x00ff


	//----- nvinfo : EIATTR_NUM_BARRIERS
	.align		4
        /*0030*/ 	.byte	0x02, 0x4c
        /*0032*/ 	.byte	0x07
	.zero		1


	//----- nvinfo : EIATTR_EXTERNS
	.align		4
        /*0034*/ 	.byte	0x04, 0x0f
        /*0036*/ 	.short	(.L_37 - .L_36)


	//   ....[0]....
	.align		4
.L_36:
        /*0038*/ 	.word	index@(__assertfail)


	//----- nvinfo : EIATTR_MERCURY_ISA_VERSION
	.align		4
.L_37:
        /*003c*/ 	.byte	0x03, 0x5f
        /*003e*/ 	.short	0x0101


	//----- nvinfo : EIATTR_INT_WARP_WIDE_INSTR_OFFSETS
	.align		4
        /*0040*/ 	.byte	0x04, 0x31
        /*0042*/ 	.short	(.L_39 - .L_38)


	//   ....[0]....
.L_38:
        /*0044*/ 	.word	0x00001dc0


	//   ....[1]....
        /*0048*/ 	.word	0x00003a20


	//   ....[2]....
        /*004c*/ 	.word	0x00003a40


	//   ....[3]....
        /*0050*/ 	.word	0x00003a70


	//   ....[4]....
        /*0054*/ 	.word	0x00004480


	//   ....[5]....
        /*0058*/ 	.word	0x00004570


	//----- nvinfo : EIATTR_COOP_GROUP_MASK_REGIDS
	.align		4
.L_39:
        /*005c*/ 	.byte	0x04, 0x29
        /*005e*/ 	.short	(.L_41 - .L_40)


	//   ....[0]....
.L_40:
        /*0060*/ 	.word	0xffffffff


	//   ....[1]....
        /*0064*/ 	.word	0xffffffff


	//   ....[2]....
        /*0068*/ 	.word	0xffffffff


	//   ....[3]....
        /*006c*/ 	.word	0xffffffff


	//   ....[4]....
        /*0070*/ 	.word	0xffffffff


	//   ....[5]....
        /*0074*/ 	.word	0xffffffff


	//   ....[6]....
        /*0078*/ 	.word	0xffffffff


	//   ....[7]....
        /*007c*/ 	.word	0xffffffff


	//   ....[8]....
        /*0080*/ 	.word	0xffffffff


	//   ....[9]....
        /*0084*/ 	.word	0xffffffff


	//   ....[10]....
        /*0088*/ 	.word	0xffffffff


	//   ....[11]....
        /*008c*/ 	.word	0xffffffff


	//   ....[12]....
        /*0090*/ 	.word	0xffffffff


	//----- nvinfo : EIATTR_COOP_GROUP_INSTR_OFFSETS
	.align		4
.L_41:
        /*0094*/ 	.byte	0x04, 0x28
        /*0096*/ 	.short	(.L_43 - .L_42)


	//   ....[0]....
.L_42:
        /*0098*/ 	.word	0x00000090


	//   ....[1]....
        /*009c*/ 	.word	0x000004d0


	//   ....[2]....
        /*00a0*/ 	.word	0x000006a0


	//   ....[3]....
        /*00a4*/ 	.word	0x000007e0


	//   ....[4]....
        /*00a8*/ 	.word	0x000008e0


	//   ....[5]....
        /*00ac*/ 	.word	0x00000a50


	//   ....[6]....
        /*00b0*/ 	.word	0x00000bf0


	//   ....[7]....
        /*00b4*/ 	.word	0x00001ca0


	//   ....[8]....
        /*00b8*/ 	.word	0x00002c30


	//   ....[9]....
        /*00bc*/ 	.word	0x00002e40


	//   ....[10]....
        /*00c0*/ 	.word	0x00002e70


	//   ....[11]....
        /*00c4*/ 	.word	0x00003900


	//   ....[12]....
        /*00c8*/ 	.word	0x00003b30


	//----- nvinfo : EIATTR_VRC_CTA_INIT_COUNT
	.align		4
.L_43:
        /*00cc*/ 	.byte	0x02, 0x4a
        /*00ce*/ 	.byte	0x80
	.zero		1


	//----- nvinfo : EIATTR_SYSCALL_OFFSETS
	.align		4
        /*00d0*/ 	.byte	0x04, 0x46
        /*00d2*/ 	.short	(.L_45 - .L_44)


	//   ....[0]....
.L_44:
        /*00d4*/ 	.word	0x00004f90


	//   ....[1]....
        /*00d8*/ 	.word	0x000050d0


	//   ....[2]....
        /*00dc*/ 	.word	0x00005830


	//----- nvinfo : EIATTR_MBARRIER_INSTR_OFFSETS
	.align		4
.L_45:
        /*00e0*/ 	.byte	0x04, 0x39
        /*00e2*/ 	.short	(.L_47 - .L_46)


	//   ....[0]....
.L_46:
        /*00e4*/ 	.word	0x000005b0
        /*00e8*/ 	.word	0x000000ff
        /*00ec*/ 	.word	0x00000000
        /*00f0*/ 	.short	0x0100
        /*00f2*/ 	.byte	0x05
	.zero		1


	//   ....[1]....
        /*00f4*/ 	.word	0x000005c0
        /*00f8*/ 	.word	0x000000ff
        /*00fc*/ 	.word	0x00000038
        /*0100*/ 	.short	0x0100
        /*0102*/ 	.byte	0x05
	.zero		1


	//   ....[2]....
        /*0104*/ 	.word	0x000005d0
        /*0108*/ 	.word	0x000000ff
        /*010c*/ 	.word	0x00000008
        /*0110*/ 	.short	0x0100
        /*0112*/ 	.byte	0x05
	.zero		1


	//   ....[3]....
        /*0114*/ 	.word	0x000005e0
        /*0118*/ 	.word	0x000000ff
        /*011c*/ 	.word	0x00000040
        /*0120*/ 	.short	0x0100
        /*0122*/ 	.byte	0x05
	.zero		1


	//   ....[4]....
        /*0124*/ 	.word	0x000005f0
        /*0128*/ 	.word	0x000000ff
        /*012c*/ 	.word	0x00000010
        /*0130*/ 	.short	0x0100
        /*0132*/ 	.byte	0x05
	.zero		1


	//   ....[5]....
        /*0134*/ 	.word	0x00000600
        /*0138*/ 	.word	0x000000ff
        /*013c*/ 	.word	0x00000048
        /*0140*/ 	.short	0x0100
        /*0142*/ 	.byte	0x05
	.zero		1


	//   ....[6]....
        /*0144*/ 	.word	0x00000610
        /*0148*/ 	.word	0x000000ff
        /*014c*/ 	.word	0x00000018
        /*0150*/ 	.short	0x0100
        /*0152*/ 	.byte	0x05
	.zero		1


	//   ....[7]....
        /*0154*/ 	.word	0x00000620
        /*0158*/ 	.word	0x000000ff
        /*015c*/ 	.word	0x00000050
        /*0160*/ 	.short	0x0100
        /*0162*/ 	.byte	0x05
	.zero		1


	//   ....[8]....
        /*0164*/ 	.word	0x00000630
        /*0168*/ 	.word	0x000000ff
        /*016c*/ 	.word	0x00000020
        /*0170*/ 	.short	0x0100
        /*0172*/ 	.byte	0x05
	.zero		1


	//   ....[9]....
        /*0174*/ 	.word	0x00000640
        /*0178*/ 	.word	0x000000ff
        /*017c*/ 	.word	0x00000058
        /*0180*/ 	.short	0x0100
        /*0182*/ 	.byte	0x05
	.zero		1


	//   ....[10]....
        /*0184*/ 	.word	0x00000650
        /*0188*/ 	.word	0x000000ff
        /*018c*/ 	.word	0x00000028
        /*0190*/ 	.short	0x0100
        /*0192*/ 	.byte	0x05
	.zero		1


	//   ....[11]....
        /*0194*/ 	.word	0x00000660
        /*0198*/ 	.word	0x000000ff
        /*019c*/ 	.word	0x00000060
        /*01a0*/ 	.short	0x0100
        /*01a2*/ 	.byte	0x05
	.zero		1


	//   ....[12]....
        /*01a4*/ 	.word	0x00000670
        /*01a8*/ 	.word	0x000000ff
        /*01ac*/ 	.word	0x00000030
        /*01b0*/ 	.short	0x0100
        /*01b2*/ 	.byte	0x05
	.zero		1


	//   ....[13]....
        /*01b4*/ 	.word	0x00000680
        /*01b8*/ 	.word	0x000000ff
        /*01bc*/ 	.word	0x00000068
        /*01c0*/ 	.short	0x0100
        /*01c2*/ 	.byte	0x05
	.zero		1


	//   ....[14]....
        /*01c4*/ 	.word	0x000007b0
        /*01c8*/ 	.word	0x000000ff
        /*01cc*/ 	.word	0x00000070
        /*01d0*/ 	.short	0x0100
        /*01d2*/ 	.byte	0x06
	.zero		1


	//   ....[15]....
        /*01d4*/ 	.word	0x000007c0
        /*01d8*/ 	.word	0x000000ff
        /*01dc*/ 	.word	0x00000078
        /*01e0*/ 	.short	0x0100
        /*01e2*/ 	.byte	0x06
	.zero		1


	//   ....[16]....
        /*01e4*/ 	.word	0x000008b0
        /*01e8*/ 	.word	0x000000ff
        /*01ec*/ 	.word	0x00000080
        /*01f0*/ 	.short	0x0100
        /*01f2*/ 	.byte	0x05
	.zero		1


	//   ....[17]....
        /*01f4*/ 	.word	0x000008c0
        /*01f8*/ 	.word	0x000000ff
        /*01fc*/ 	.word	0x00000088
        /*0200*/ 	.short	0x0100
        /*0202*/ 	.byte	0x05
	.zero		1


	//   ....[18]....
        /*0204*/ 	.word	0x00000a00
        /*0208*/ 	.word	0x000000ff
        /*020c*/ 	.word	0x00000090
        /*0210*/ 	.short	0x0100
        /*0212*/ 	.byte	0x05
	.zero		1


	//   ....[19]....
        /*0214*/ 	.word	0x00000a10
        /*0218*/ 	.word	0x000000ff
        /*021c*/ 	.word	0x000000a0
        /*0220*/ 	.short	0x0100
        /*0222*/ 	.byte	0x05
	.zero		1


	//   ....[20]....
        /*0224*/ 	.word	0x00000a20
        /*0228*/ 	.word	0x000000ff
        /*022c*/ 	.word	0x00000098
        /*0230*/ 	.short	0x0100
        /*0232*/ 	.byte	0x05
	.zero		1


	//   ....[21]....
        /*0234*/ 	.word	0x00000a30
        /*0238*/ 	.word	0x000000ff
        /*023c*/ 	.word	0x000000a8
        /*0240*/ 	.short	0x0100
        /*0242*/ 	.byte	0x05
	.zero		1


	//   ....[22]....
        /*0244*/ 	.word	0x00000b60
        /*0248*/ 	.word	0x000000ff
        /*024c*/ 	.word	0x000000b0
        /*0250*/ 	.short	0x0100
        /*0252*/ 	.byte	0x06
	.zero		1


	//   ....[23]....
        /*0254*/ 	.word	0x00000b70
        /*0258*/ 	.word	0x000000ff
        /*025c*/ 	.word	0x000000d0
        /*0260*/ 	.short	0x0100
        /*0262*/ 	.byte	0x06
	.zero		1


	//   ....[24]....
        /*0264*/ 	.word	0x00000b80
        /*0268*/ 	.word	0x000000ff
        /*026c*/ 	.word	0x000000b8
        /*0270*/ 	.short	0x0100
        /*0272*/ 	.byte	0x06
	.zero		1


	//   ....[25]....
        /*0274*/ 	.word	0x00000b90
        /*0278*/ 	.word	0x000000ff
        /*027c*/ 	.word	0x000000d8
        /*0280*/ 	.short	0x0100
        /*0282*/ 	.byte	0x06
	.zero		1


	//   ....[26]....
        /*0284*/ 	.word	0x00000ba0
        /*0288*/ 	.word	0x000000ff
        /*028c*/ 	.word	0x000000c0
        /*0290*/ 	.short	0x0100
        /*0292*/ 	.byte	0x06
	.zero		1


	//   ....[27]....
        /*0294*/ 	.word	0x00000bb0
        /*0298*/ 	.word	0x000000ff
        /*029c*/ 	.word	0x000000e0
        /*02a0*/ 	.short	0x0100
        /*02a2*/ 	.byte	0x06
	.zero		1


	//   ....[28]....
        /*02a4*/ 	.word	0x00000bc0
        /*02a8*/ 	.word	0x000000ff
        /*02ac*/ 	.word	0x000000c8
        /*02b0*/ 	.short	0x0100
        /*02b2*/ 	.byte	0x06
	.zero		1


	//   ....[29]....
        /*02b4*/ 	.word	0x00000bd0
        /*02b8*/ 	.word	0x000000ff
        /*02bc*/ 	.word	0x000000e8
        /*02c0*/ 	.short	0x0100
        /*02c2*/ 	.byte	0x06
	.zero		1


	//   ....[30]....
        /*02c4*/ 	.word	0x00000cc0
        /*02c8*/ 	.word	0x000000ff
        /*02cc*/ 	.word	0x000000f0
        /*02d0*/ 	.short	0x0100
        /*02d2*/ 	.byte	0x05
	.zero		1


	//   ....[31]....
        /*02d4*/ 	.word	0x00000cd0
        /*02d8*/ 	.word	0x000000ff
        /*02dc*/ 	.word	0x00000100
        /*02e0*/ 	.short	0x0100
        /*02e2*/ 	.byte	0x05
	.zero		1


	//   ....[32]....
        /*02e4*/ 	.word	0x00000ce0
        /*02e8*/ 	.word	0x000000ff
        /*02ec*/ 	.word	0x000000f8
        /*02f0*/ 	.short	0x0100
        /*02f2*/ 	.byte	0x05
	.zero		1


	//   ....[33]....
        /*02f4*/ 	.word	0x00000cf0
        /*02f8*/ 	.word	0x000000ff
        /*02fc*/ 	.word	0x00000108
        /*0300*/ 	.short	0x0100
        /*0302*/ 	.byte	0x05
	.zero		1


	//   ....[34]....
        /*0304*/ 	.word	0x000015c0
        /*0308*/ 	.word	0x00000003
        /*030c*/ 	.word	0x00000100
        /*0310*/ 	.short	0x010a
        /*0312*/ 	.byte	0xff
	.zero		1


	//   ....[35]....
        /*0314*/ 	.word	0x000015f0
        /*0318*/ 	.word	0x00000003
        /*031c*/ 	.word	0x000000f0
        /*0320*/ 	.short	0x0101
        /*0322*/ 	.byte	0xff
	.zero		1


	//   ....[36]....
        /*0324*/ 	.word	0x000016c0
        /*0328*/ 	.word	0x000000ff
        /*032c*/ 	.word	0x00000038
        /*0330*/ 	.short	0x010a
        /*0332*/ 	.byte	0x08
	.zero		1


	//   ....[37]....
        /*0334*/ 	.word	0x00001760
        /*0338*/ 	.word	0x000000ff
        /*033c*/ 	.word	0x00000038
        /*0340*/ 	.short	0x010a
        /*0342*/ 	.byte	0x21
	.zero		1


	//   ....[38]....
        /*0344*/ 	.word	0x000018c0
        /*0348*/ 	.word	0x000000ff
        /*034c*/ 	.word	0x00000038
        /*0350*/ 	.short	0x010a
        /*0352*/ 	.byte	0x08
	.zero		1


	//   ....[39]....
        /*0354*/ 	.word	0x000019b0
        /*0358*/ 	.word	0x000000ff
        /*035c*/ 	.word	0x00000088
        /*0360*/ 	.short	0x0101
        /*0362*/ 	.byte	0x04
	.zero		1


	//   ....[40]....
        /*0364*/ 	.word	0x000019d0
        /*0368*/ 	.word	0x000000ff
        /*036c*/ 	.word	0x00000038
        /*0370*/ 	.short	0x010a
        /*0372*/ 	.byte	0x08
	.zero		1


	//   ....[41]....
        /*0374*/ 	.word	0x00001a50
        /*0378*/ 	.word	0x000000ff
        /*037c*/ 	.word	0x00000038
        /*0380*/ 	.short	0x010a
        /*0382*/ 	.byte	0x11
	.zero		1


	//   ....[42]....
        /*0384*/ 	.word	0x00001bb0
        /*0388*/ 	.word	0x000000ff
        /*038c*/ 	.word	0x00000038
        /*0390*/ 	.short	0x010a
        /*0392*/ 	.byte	0x08
	.zero		1


	//   ....[43]....
        /*0394*/ 	.word	0x00001cd0
        /*0398*/ 	.word	0x00000002
        /*039c*/ 	.word	0x00000090
        /*03a0*/ 	.short	0x010a
        /*03a2*/ 	.byte	0xff
	.zero		1


	//   ....[44]....
        /*03a4*/ 	.word	0x00001d90
        /*03a8*/ 	.word	0x00000002
        /*03ac*/ 	.word	0x00000000
        /*03b0*/ 	.short	0x0101
        /*03b2*/ 	.byte	0xff
	.zero		1


	//   ....[45]....
        /*03b4*/ 	.word	0x000022f0
        /*03b8*/ 	.word	0x000000ff
        /*03bc*/ 	.word	0x00000000
        /*03c0*/ 	.short	0x010a
        /*03c2*/ 	.byte	0x05
	.zero		1


	//   ....[46]....
        /*03c4*/ 	.word	0x00002380
        /*03c8*/ 	.word	0x000000ff
        /*03cc*/ 	.word	0x00000000
        /*03d0*/ 	.short	0x010a
        /*03d2*/ 	.byte	0x05
	.zero		1


	//   ....[47]....
        /*03d4*/ 	.word	0x00002410
        /*03d8*/ 	.word	0x000000ff
        /*03dc*/ 	.word	0x00000000
        /*03e0*/ 	.short	0x010a
        /*03e2*/ 	.byte	0x05
	.zero		1


	//   ....[48]....
        /*03e4*/ 	.word	0x000024a0
        /*03e8*/ 	.word	0x000000ff
        /*03ec*/ 	.word	0x00000000
        /*03f0*/ 	.short	0x010a
        /*03f2*/ 	.byte	0x05
	.zero		1


	//   ....[49]....
        /*03f4*/ 	.word	0x00002530
        /*03f8*/ 	.word	0x000000ff
        /*03fc*/ 	.word	0x00000000
        /*0400*/ 	.short	0x010a
        /*0402*/ 	.byte	0x05
	.zero		1


	//   ....[50]....
        /*0404*/ 	.word	0x000025c0
        /*0408*/ 	.word	0x000000ff
        /*040c*/ 	.word	0x00000000
        /*0410*/ 	.short	0x010a
        /*0412*/ 	.byte	0x05
	.zero		1


	//   ....[51]....
        /*0414*/ 	.word	0x00002660
        /*0418*/ 	.word	0x00000000
        /*041c*/ 	.word	0x00000000
        /*0420*/ 	.short	0x010a
        /*0422*/ 	.byte	0xff
	.zero		1


	//   ....[52]....
        /*0424*/ 	.word	0x00002780
        /*0428*/ 	.word	0x00000000
        /*042c*/ 	.word	0x000000f0
        /*0430*/ 	.short	0x010a
        /*0432*/ 	.byte	0xff
	.zero		1


	//   ....[53]....
        /*0434*/ 	.word	0x000027e0
        /*0438*/ 	.word	0x00000004
        /*043c*/ 	.word	0x00000000
        /*0440*/ 	.short	0x0101
        /*0442*/ 	.byte	0xff
	.zero		1


	//   ....[54]....
        /*0444*/ 	.word	0x00002800
        /*0448*/ 	.word	0x000000ff
        /*044c*/ 	.word	0x000000a0
        /*0450*/ 	.short	0x010a
        /*0452*/ 	.byte	0x05
	.zero		1


	//   ....[55]....
        /*0454*/ 	.word	0x00002920
        /*0458*/ 	.word	0x00000000
        /*045c*/ 	.word	0x00000090
        /*0460*/ 	.short	0x010a
        /*0462*/ 	.byte	0xff
	.zero		1


	//   ....[56]....
        /*0464*/ 	.word	0x00002a30
        /*0468*/ 	.word	0x00000000
        /*046c*/ 	.word	0x00000000
        /*0470*/ 	.short	0x0101
        /*0472*/ 	.byte	0xff
	.zero		1


	//   ....[57]....
        /*0474*/ 	.word	0x00002ac0
        /*0478*/ 	.word	0x000000ff
        /*047c*/ 	.word	0x000000a0
        /*0480*/ 	.short	0x0106
        /*0482*/ 	.byte	0x05
	.zero		1


	//   ....[58]....
        /*0484*/ 	.word	0x00002ae0
        /*0488*/ 	.word	0x000000ff
        /*048c*/ 	.word	0x000000a0
        /*0490*/ 	.short	0x010a
        /*0492*/ 	.byte	0x05
	.zero		1


	//   ....[59]....
        /*0494*/ 	.word	0x00002b70
        /*0498*/ 	.word	0x000000ff
        /*049c*/ 	.word	0x000000a0
        /*04a0*/ 	.short	0x0106
        /*04a2*/ 	.byte	0x04
	.zero		1


	//   ....[60]....
        /*04a4*/ 	.word	0x00002bb0
        /*04a8*/ 	.word	0x00000000
        /*04ac*/ 	.word	0x000000a0
        /*04b0*/ 	.short	0x010a
        /*04b2*/ 	.byte	0xff
	.zero		1


	//   ....[61]....
        /*04b4*/ 	.word	0x000030f0
        /*04b8*/ 	.word	0x00000000
        /*04bc*/ 	.word	0x00000090
        /*04c0*/ 	.short	0x010a
        /*04c2*/ 	.byte	0xff
	.zero		1


	//   ....[62]....
        /*04c4*/ 	.word	0x000031f0
        /*04c8*/ 	.word	0x00000003
        /*04cc*/ 	.word	0x00000000
        /*04d0*/ 	.short	0x0101
        /*04d2*/ 	.byte	0xff
	.zero		1


	//   ....[63]....
        /*04d4*/ 	.word	0x00003200
        /*04d8*/ 	.word	0x000000ff
        /*04dc*/ 	.word	0x00000000
        /*04e0*/ 	.short	0x010a
        /*04e2*/ 	.byte	0x06
	.zero		1


	//   ....[64]....
        /*04e4*/ 	.word	0x00003280
        /*04e8*/ 	.word	0x000000ff
        /*04ec*/ 	.word	0x000000d0
        /*04f0*/ 	.short	0x010a
        /*04f2*/ 	.byte	0x07
	.zero		1


	//   ....[65]....
        /*04f4*/ 	.word	0x00003360
        /*04f8*/ 	.word	0x000000ff
        /*04fc*/ 	.word	0x00000000
        /*0500*/ 	.short	0x010a
        /*0502*/ 	.byte	0x06
	.zero		1


	//   ....[66]....
        /*0504*/ 	.word	0x00003490
        /*0508*/ 	.word	0x000000ff
        /*050c*/ 	.word	0x00000000
        /*0510*/ 	.short	0x010a
        /*0512*/ 	.byte	0x1a
	.zero		1


	//   ....[67]....
        /*0514*/ 	.word	0x00003730
        /*0518*/ 	.word	0x000000ff
        /*051c*/ 	.word	0x00000000
        /*0520*/ 	.short	0x010a
        /*0522*/ 	.byte	0x06
	.zero		1


	//   ....[68]....
        /*0524*/ 	.word	0x000037c0
        /*0528*/ 	.word	0x000000ff
        /*052c*/ 	.word	0x00000000
        /*0530*/ 	.short	0x010a
        /*0532*/ 	.byte	0x06
	.zero		1


	//   ....[69]....
        /*0534*/ 	.word	0x00003850
        /*0538*/ 	.word	0x000000ff
        /*053c*/ 	.word	0x00000000
        /*0540*/ 	.short	0x010a
        /*0542*/ 	.byte	0x06
	.zero		1


	//   ....[70]....
        /*0544*/ 	.word	0x000038e0
        /*0548*/ 	.word	0x000000ff
        /*054c*/ 	.word	0x00000000
        /*0550*/ 	.short	0x010a
        /*0552*/ 	.byte	0x07
	.zero		1


	//   ....[71]....
        /*0554*/ 	.word	0x00003d20
        /*0558*/ 	.word	0x00000000
        /*055c*/ 	.word	0x00000090
        /*0560*/ 	.short	0x010a
        /*0562*/ 	.byte	0xff
	.zero		1


	//   ....[72]....
        /*0564*/ 	.word	0x00003e10
        /*0568*/ 	.word	0x00000000
        /*056c*/ 	.word	0x00000000
        /*0570*/ 	.short	0x0101
        /*0572*/ 	.byte	0xff
	.zero		1


	//   ....[73]....
        /*0574*/ 	.word	0x00004130
        /*0578*/ 	.word	0x000000ff
        /*057c*/ 	.word	0x00000088
        /*0580*/ 	.short	0x010a
        /*0582*/ 	.byte	0x06
	.zero		1


	//   ....[74]....
        /*0584*/ 	.word	0x000042b0
        /*0588*/ 	.word	0x000000ff
        /*058c*/ 	.word	0x00000078
        /*0590*/ 	.short	0x010a
        /*0592*/ 	.byte	0x06
	.zero		1


	//   ....[75]....
        /*0594*/ 	.word	0x000045e0
        /*0598*/ 	.word	0x000000ff
        /*059c*/ 	.word	0x00000070
        /*05a0*/ 	.short	0x010b
        /*05a2*/ 	.byte	0x06
	.zero		1


	//   ....[76]....
        /*05a4*/ 	.word	0x00004600
        /*05a8*/ 	.word	0x000000ff
        /*05ac*/ 	.word	0x00000000
        /*05b0*/ 	.short	0x0101
        /*05b2*/ 	.byte	0x25
	.zero		1


	//   ....[77]....
        /*05b4*/ 	.word	0x00004640
        /*05b8*/ 	.word	0x00000000
        /*05bc*/ 	.word	0x00000078
        /*05c0*/ 	.short	0x010a
        /*05c2*/ 	.byte	0xff
	.zero		1


	//   ....[78]....
        /*05c4*/ 	.word	0x000049a0
        /*05c8*/ 	.word	0x00000000
        /*05cc*/ 	.word	0x00000090
        /*05d0*/ 	.short	0x010a
        /*05d2*/ 	.byte	0xff
	.zero		1


	//   ....[79]....
        /*05d4*/ 	.word	0x00004ab0
        /*05d8*/ 	.word	0x00000000
        /*05dc*/ 	.word	0x00000000
        /*05e0*/ 	.short	0x0101
        /*05e2*/ 	.byte	0xff
	.zero		1


	//   ....[80]....
        /*05e4*/ 	.word	0x00005460
        /*05e8*/ 	.word	0x000000ff
        /*05ec*/ 	.word	0x00000070
        /*05f0*/ 	.short	0x010a
        /*05f2*/ 	.byte	0x2b
	.zero		1


	//   ....[81]....
        /*05f4*/ 	.word	0x00005480
        /*05f8*/ 	.word	0x0000005c
        /*05fc*/ 	.word	0x000000b0
        /*0600*/ 	.short	0x010a
        /*0602*/ 	.byte	0xff
	.zero		1


	//   ....[82]....
        /*0604*/ 	.word	0x000055d0
        /*0608*/ 	.word	0x000000ff
        /*060c*/ 	.word	0x00000070
        /*0610*/ 	.short	0x010a
        /*0612*/ 	.byte	0x2b
	.zero		1


	//   ....[83]....
        /*0614*/ 	.word	0x000056b0
        /*0618*/ 	.word	0x000000ff
        /*061c*/ 	.word	0x00000000
        /*0620*/ 	.short	0x0101
        /*0622*/ 	.byte	0x04
	.zero		1


	//   ....[84]....
        /*0624*/ 	.word	0x00005710
        /*0628*/ 	.word	0x0000005c
        /*062c*/ 	.word	0x000000b0
        /*0630*/ 	.short	0x010a
        /*0632*/ 	.byte	0xff
	.zero		1


	//   ....[85]....
        /*0634*/ 	.word	0x00005ae0
        /*0638*/ 	.word	0x000000ff
        /*063c*/ 	.word	0x00000000
        /*0640*/ 	.short	0x0101
        /*0642*/ 	.byte	0x05
	.zero		1


	//   ....[86]....
        /*0644*/ 	.word	0x00006370
        /*0648*/ 	.word	0x00000003
        /*064c*/ 	.word	0x00000100
        /*0650*/ 	.short	0x010a
        /*0652*/ 	.byte	0xff
	.zero		1


	//   ....[87]....
        /*0654*/ 	.word	0x000063d0
        /*0658*/ 	.word	0x00000002
        /*065c*/ 	.word	0x00000038
        /*0660*/ 	.short	0x010a
        /*0662*/ 	.byte	0xff
	.zero		1


	//   ....[88]....
        /*0664*/ 	.word	0x00006430
        /*0668*/ 	.word	0x00000002
        /*066c*/ 	.word	0x00000038
        /*0670*/ 	.short	0x010a
        /*0672*/ 	.byte	0xff
	.zero		1


	//   ....[89]....
        /*0674*/ 	.word	0x00006480
        /*0678*/ 	.word	0x00000002
        /*067c*/ 	.word	0x00000090
        /*0680*/ 	.short	0x010a
        /*0682*/ 	.byte	0xff
	.zero		1


	//   ....[90]....
        /*0684*/ 	.word	0x000064e0
        /*0688*/ 	.word	0x00000000
        /*068c*/ 	.word	0x00000000
        /*0690*/ 	.short	0x010a
        /*0692*/ 	.byte	0xff
	.zero		1


	//   ....[91]....
        /*0694*/ 	.word	0x00006540
        /*0698*/ 	.word	0x00000000
        /*069c*/ 	.word	0x00000000
        /*06a0*/ 	.short	0x010a
        /*06a2*/ 	.byte	0xff
	.zero		1


	//   ....[92]....
        /*06a4*/ 	.word	0x000065a0
        /*06a8*/ 	.word	0x00000000
        /*06ac*/ 	.word	0x00000000
        /*06b0*/ 	.short	0x010a
        /*06b2*/ 	.byte	0xff
	.zero		1


	//   ....[93]....
        /*06b4*/ 	.word	0x00006600
        /*06b8*/ 	.word	0x00000000
        /*06bc*/ 	.word	0x00000000
        /*06c0*/ 	.short	0x010a
        /*06c2*/ 	.byte	0xff
	.zero		1


	//   ....[94]....
        /*06c4*/ 	.word	0x00006660
        /*06c8*/ 	.word	0x00000000
        /*06cc*/ 	.word	0x00000000
        /*06d0*/ 	.short	0x010a
        /*06d2*/ 	.byte	0xff
	.zero		1


	//   ....[95]....
        /*06d4*/ 	.word	0x000066c0
        /*06d8*/ 	.word	0x00000000
        /*06dc*/ 	.word	0x00000000
        /*06e0*/ 	.short	0x010a
        /*06e2*/ 	.byte	0xff
	.zero		1


	//   ....[96]....
        /*06e4*/ 	.word	0x00006710
        /*06e8*/ 	.word	0x00000000
        /*06ec*/ 	.word	0x000000f0
        /*06f0*/ 	.short	0x010a
        /*06f2*/ 	.byte	0xff
	.zero		1


	//   ....[97]....
        /*06f4*/ 	.word	0x00006770
        /*06f8*/ 	.word	0x00000000
        /*06fc*/ 	.word	0x000000a0
        /*0700*/ 	.short	0x010a
        /*0702*/ 	.byte	0xff
	.zero		1


	//   ....[98]....
        /*0704*/ 	.word	0x000067c0
        /*0708*/ 	.word	0x00000000
        /*070c*/ 	.word	0x00000090
        /*0710*/ 	.short	0x010a
        /*0712*/ 	.byte	0xff
	.zero		1


	//   ....[99]....
        /*0714*/ 	.word	0x00006820
        /*0718*/ 	.word	0x00000000
        /*071c*/ 	.word	0x000000a0
        /*0720*/ 	.short	0x010a
        /*0722*/ 	.byte	0xff
	.zero		1


	//   ....[100]....
        /*0724*/ 	.word	0x00006870
        /*0728*/ 	.word	0x00000000
        /*072c*/ 	.word	0x00000090
        /*0730*/ 	.short	0x010a
        /*0732*/ 	.byte	0xff
	.zero		1


	//   ....[101]....
        /*0734*/ 	.word	0x000068d0
        /*0738*/ 	.word	0x00000003
        /*073c*/ 	.word	0x000000d0
        /*0740*/ 	.short	0x010a
        /*0742*/ 	.byte	0xff
	.zero		1


	//   ....[102]....
        /*0744*/ 	.word	0x00006930
        /*0748*/ 	.word	0x00000000
        /*074c*/ 	.word	0x00000000
        /*0750*/ 	.short	0x010a
        /*0752*/ 	.byte	0xff
	.zero		1


	//   ....[103]....
        /*0754*/ 	.word	0x00006990
        /*0758*/ 	.word	0x00000000
        /*075c*/ 	.word	0x00000000
        /*0760*/ 	.short	0x010a
        /*0762*/ 	.byte	0xff
	.zero		1


	//   ....[104]....
        /*0764*/ 	.word	0x000069f0
        /*0768*/ 	.word	0x00000000
        /*076c*/ 	.word	0x00000000
        /*0770*/ 	.short	0x010a
        /*0772*/ 	.byte	0xff
	.zero		1


	//   ....[105]....
        /*0774*/ 	.word	0x00006a50
        /*0778*/ 	.word	0x00000000
        /*077c*/ 	.word	0x00000000
        /*0780*/ 	.short	0x010a
        /*0782*/ 	.byte	0xff
	.zero		1


	//   ....[106]....
        /*0784*/ 	.word	0x00006ab0
        /*0788*/ 	.word	0x00000000
        /*078c*/ 	.word	0x00000000
        /*0790*/ 	.short	0x010a
        /*0792*/ 	.byte	0xff
	.zero		1


	//   ....[107]....
        /*0794*/ 	.word	0x00006b00
        /*0798*/ 	.word	0x00000000
        /*079c*/ 	.word	0x00000090
        /*07a0*/ 	.short	0x010a
        /*07a2*/ 	.byte	0xff
	.zero		1


	//   ....[108]....
        /*07a4*/ 	.word	0x00006b60
        /*07a8*/ 	.word	0x00000000
        /*07ac*/ 	.word	0x00000088
        /*07b0*/ 	.short	0x010a
        /*07b2*/ 	.byte	0xff
	.zero		1


	//   ....[109]....
        /*07b4*/ 	.word	0x00006bc0
        /*07b8*/ 	.word	0x00000003
        /*07bc*/ 	.word	0x00000078
        /*07c0*/ 	.short	0x010a
        /*07c2*/ 	.byte	0xff
	.zero		1


	//   ....[110]....
        /*07c4*/ 	.word	0x00006c10
        /*07c8*/ 	.word	0x00000000
        /*07cc*/ 	.word	0x00000090
        /*07d0*/ 	.short	0x010a
        /*07d2*/ 	.byte	0xff
	.zero		1


	//   ....[111]....
        /*07d4*/ 	.word	0x00006c70
        /*07d8*/ 	.word	0x00000000
        /*07dc*/ 	.word	0x00000070
        /*07e0*/ 	.short	0x010a
        /*07e2*/ 	.byte	0xff
	.zero		1


	//   ....[112]....
        /*07e4*/ 	.word	0x00006cc0
        /*07e8*/ 	.word	0x0000005c
        /*07ec*/ 	.word	0x000000b0
        /*07f0*/ 	.short	0x010a
        /*07f2*/ 	.byte	0xff
	.zero		1


	//----- nvinfo : EIATTR_NUM_MBARRIERS
	.align		4
.L_47:
        /*07f4*/ 	.byte	0x03, 0x38
        /*07f6*/ 	.short	0x0022


	//----- nvinfo : EIATTR_EXIT_INSTR_OFFSETS
	.align		4
        /*07f8*/ 	.byte	0x04, 0x1c
        /*07fa*/ 	.short	(.L_49 - .L_48)


	//   ....[0]....
.L_48:
        /*07fc*/ 	.word	0x00002690


	//   ....[1]....
        /*0800*/ 	.word	0x00002b80


	//   ....[2]....
        /*0804*/ 	.word	0x00002be0


	//   ....[3]....
        /*0808*/ 	.word	0x00003b40


	//   ....[4]....
        /*080c*/ 	.word	0x00004670


	//   ....[5]....
        /*0810*/ 	.word	0x000046b0


	//   ....[6]....
        /*0814*/ 	.word	0x00006360


	//----- nvinfo : EIATTR_MAX_THREADS
	.align		4
.L_49:
        /*0818*/ 	.byte	0x04, 0x05
        /*081a*/ 	.short	(.L_51 - .L_50)
.L_50:
        /*081c*/ 	.word	0x00000100
        /*0820*/ 	.word	0x00000001
        /*0824*/ 	.word	0x00000001


	//----- nvinfo : EIATTR_CRS_STACK_SIZE
	.align		4
.L_51:
        /*0828*/ 	.byte	0x04, 0x1e
        /*082a*/ 	.short	(.L_53 - .L_52)
.L_52:
        /*082c*/ 	.word	0x00000000


	//----- nvinfo : EIATTR_CBANK_PARAM_SIZE
	.align		4
.L_53:
        /*0830*/ 	.byte	0x03, 0x19
        /*0832*/ 	.short	0x0800


	//----- nvinfo : EIATTR_PARAM_CBANK
	.align		4
        /*0834*/ 	.byte	0x04, 0x0a
        /*0836*/ 	.short	(.L_55 - .L_54)
	.align		4
.L_54:
        /*0838*/ 	.word	index@(.nv.constant0._ZN7cutlass13device_kernelINS_4gemm6kernel13GemmUniversalIN4cute5tupleIJiiiiEEENS1_10collective13CollectiveMmaINS1_35MainloopSm100TmaUmmaWarpSpecializedILi7ELi2ELi4ENS5_IJNS4_1CILi1EEESB_SB_EEEEENS5_IJNSA_ILi64EEESE_NSA_ILi128EEEEEENS_12float_e4m3_tENS5_IJlSB_lEEESH_SI_NS4_8TiledMMAINS4_8MMA_AtomIJNS4_10MMA_TraitsINS4_19SM100_MMA_F8F6F4_SSEJSH_SH_fSE_SE_NS4_17integral_constantINS4_4UMMA5MajorELSP_0EEESQ_NSN_INSO_7ScaleInELSR_0EEESS_EEEEEENS4_6LayoutISC_NS5_IJNSA_ILi0EEESW_SW_EEEEENS5_IJNS4_10UnderscoreESZ_SZ_EEEEENS4_13SM90_TMA_LOADENS4_14ComposedLayoutINS4_7SwizzleILi3ELi4ELi3EEENS4_18smem_ptr_flag_bitsILi8EEENSV_INS5_IJNSA_ILi8EEESF_EEENS5_IJSF_SB_EEEEEEEvNS4_8identityES12_S1C_vS1D_EENS_8epilogue10collective18CollectiveEpilogueINS1F_23Sm100TmaWarpSpecializedILi1ELi1ELi32ELb0ELb0EEEJSG_NS5_IJNSV_ISE_SB_EES1K_EEESH_SI_SH_SI_NS1F_6fusion15FusionCallbacksIS1J_NS1M_17LinearCombinationISH_fSH_fLNS_15FloatRoundStyleE2EEESG_S1L_JEEENS4_5SM1004TMEM4LOAD26SM100_TMEM_LOAD_16dp32b32xES12_NS13_INS14_ILi2ELi4ELi3EEES17_NSV_INS5_IJS18_SE_EEENS5_IJSE_SB_EEEEEEENS4_39AutoVectorizingCopyWithAssumedAlignmentILi128EEENS4_14SM90_TMA_STOREES20_S22_S22_EEEvvEEEEvNT_6ParamsE)
        /*083c*/ 	.short	0x0380
        /*083e*/ 	.short	0x0800


	//----- nvinfo : EIATTR_SW_WAR
	.align		4
.L_55:
        /*0840*/ 	.byte	0x04, 0x36
        /*0842*/ 	.short	(.L_57 - .L_56)
.L_56:
        /*0844*/ 	.word	0x00000008
.L_57:


//--------------------- .nv.callgraph             --------------------------
	.section	.nv.callgraph,"",@"SHT_CUDA_CALLGRAPH"
	.align	4
	.sectionentsize	8
	.align		4
        /*0000*/ 	.word	0x00000000
	.align		4
        /*0004*/ 	.word	0xffffffff
	.align		4
        /*0008*/ 	.word	index@(_ZN7cutlass13device_kernelINS_4gemm6kernel13GemmUniversalIN4cute5tupleIJiiiiEEENS1_10collective13CollectiveMmaINS1_35MainloopSm100TmaUmmaWarpSpecializedILi7ELi2ELi4ENS5_IJNS4_1CILi1EEESB_SB_EEEEENS5_IJNSA_ILi64EEESE_NSA_ILi128EEEEEENS_12float_e4m3_tENS5_IJlSB_lEEESH_SI_NS4_8TiledMMAINS4_8MMA_AtomIJNS4_10MMA_TraitsINS4_19SM100_MMA_F8F6F4_SSEJSH_SH_fSE_SE_NS4_17integral_constantINS4_4UMMA5MajorELSP_0EEESQ_NSN_INSO_7ScaleInELSR_0EEESS_EEEEEENS4_6LayoutISC_NS5_IJNSA_ILi0EEESW_SW_EEEEENS5_IJNS4_10UnderscoreESZ_SZ_EEEEENS4_13SM90_TMA_LOADENS4_14ComposedLayoutINS4_7SwizzleILi3ELi4ELi3EEENS4_18smem_ptr_flag_bitsILi8EEENSV_INS5_IJNSA_ILi8EEESF_EEENS5_IJSF_SB_EEEEEEEvNS4_8identityES12_S1C_vS1D_EENS_8epilogue10collective18CollectiveEpilogueINS1F_23Sm100TmaWarpSpecializedILi1ELi1ELi32ELb0ELb0EEEJSG_NS5_IJNSV_ISE_SB_EES1K_EEESH_SI_SH_SI_NS1F_6fusion15FusionCallbacksIS1J_NS1M_17LinearCombinationISH_fSH_fLNS_15FloatRoundStyleE2EEESG_S1L_JEEENS4_5SM1004TMEM4LOAD26SM100_TMEM_LOAD_16dp32b32xES12_NS13_INS14_ILi2ELi4ELi3EEES17_NSV_INS5_IJS18_SE_EEENS5_IJSE_SB_EEEEEEENS4_39AutoVectorizingCopyWithAssumedAlignmentILi128EEENS4_14SM90_TMA_STOREES20_S22_S22_EEEvvEEEEvNT_6ParamsE)
	.align		4
        /*000c*/ 	.word	index@(__assertfail)
	.align		4
        /*0010*/ 	.word	0x00000000
	.align		4
        /*0014*/ 	.word	0xfffffffe
	.align		4
        /*0018*/ 	.word	0x00000000
	.align		4
        /*001c*/ 	.word	0xfffffffd
	.align		4
        /*0020*/ 	.word	0x00000000
	.align		4
        /*0024*/ 	.word	0xfffffffc


//--------------------- .nv.constant4             --------------------------
	.section	.nv.constant4,"a",@progbits
	.align	8
	.align		8
.nv.constant4:
        /*0000*/ 	.dword	__assertfail
	.align		8
        /*0008*/ 	.dword	__unnamed_1
	.align		8
        /*0010*/ 	.dword	__unnamed_2
	.align		8
        /*0018*/ 	.dword	_ZN40_INTERNAL_be9f5c7e_4_k_cu_0dc38d0a_198264cuda3std3__45__cpo5beginE
	.align		8
        /*0020*/ 	.dword	_ZN40_INTERNAL_be9f5c7e_4_k_cu_0dc38d0a_198264cuda3std3__45__cpo3endE
	.align		8
        /*0028*/ 	.dword	_ZN40_INTERNAL_be9f5c7e_4_k_cu_0dc38d0a_198264cuda3std3__45__cpo6cbeginE
	.align		8
        /*0030*/ 	.dword	_ZN40_INTERNAL_be9f5c7e_4_k_cu_0dc38d0a_198264cuda3std3__45__cpo4cendE
	.align		8
        /*0038*/ 	.dword	_ZN40_INTERNAL_be9f5c7e_4_k_cu_0dc38d0a_198264cuda3std3__442_GLOBAL__N__be9f5c7e_4_k_cu_0dc38d0a_198266ignoreE
	.align		8
        /*0040*/ 	.dword	_ZN40_INTERNAL_be9f5c7e_4_k_cu_0dc38d0a_198264cuda3std3__419piecewise_constructE
	.align		8
        /*0048*/ 	.dword	_ZN40_INTERNAL_be9f5c7e_4_k_cu_0dc38d0a_198264cuda3std3__48in_placeE
	.align		8
        /*0050*/ 	.dword	_ZN40_INTERNAL_be9f5c7e_4_k_cu_0dc38d0a_198264cuda3std6ranges3__45__cpo4swapE
	.align		8
        /*0058*/ 	.dword	_ZN40_INTERNAL_be9f5c7e_4_k_cu_0dc38d0a_198264cuda3std6ranges3__45__cpo9iter_moveE
	.align		8
        /*0060*/ 	.dword	_ZN40_INTERNAL_be9f5c7e_4_k_cu_0dc38d0a_198264cute7productE
	.align		8
        /*0068*/ 	.dword	_ZN40_INTERNAL_be9f5c7e_4_k_cu_0dc38d0a_198264cute1_E
	.align		8
        /*0070*/ 	.dword	$str$25
	.align		8
        /*0078*/ 	.dword	$str$26
	.align		8
        /*0080*/ 	.dword	$str$27
	.align		8
        /*0088*/ 	.dword	$str$28


//--------------------- .text._ZN7cutlass13device_kernelINS_4gemm6kernel13GemmUniversalIN4cute5tupleIJiiiiEEENS1_10collective13CollectiveMmaINS1_35MainloopSm100TmaUmmaWarpSpecializedILi7ELi2ELi4ENS5_IJNS4_1CILi1EEESB_SB_EEEEENS5_IJNSA_ILi64EEESE_NSA_ILi128EEEEEENS_12float_e4m3_tENS5_IJlSB_lEEESH_SI_NS4_8TiledMMAINS4_8MMA_AtomIJNS4_10MMA_TraitsINS4_19SM100_MMA_F8F6F4_SSEJSH_SH_fSE_SE_NS4_17integral_constantINS4_4UMMA5MajorELSP_0EEESQ_NSN_INSO_7ScaleInELSR_0EEESS_EEEEEENS4_6LayoutISC_NS5_IJNSA_ILi0EEESW_SW_EEEEENS5_IJNS4_10UnderscoreESZ_SZ_EEEEENS4_13SM90_TMA_LOADENS4_14ComposedLayoutINS4_7SwizzleILi3ELi4ELi3EEENS4_18smem_ptr_flag_bitsILi8EEENSV_INS5_IJNSA_ILi8EEESF_EEENS5_IJSF_SB_EEEEEEEvNS4_8identityES12_S1C_vS1D_EENS_8epilogue10collective18CollectiveEpilogueINS1F_23Sm100TmaWarpSpecializedILi1ELi1ELi32ELb0ELb0EEEJSG_NS5_IJNSV_ISE_SB_EES1K_EEESH_SI_SH_SI_NS1F_6fusion15FusionCallbacksIS1J_NS1M_17LinearCombinationISH_fSH_fLNS_15FloatRoundStyleE2EEESG_S1L_JEEENS4_5SM1004TMEM4LOAD26SM100_TMEM_LOAD_16dp32b32xES12_NS13_INS14_ILi2ELi4ELi3EEES17_NSV_INS5_IJS18_SE_EEENS5_IJSE_SB_EEEEEEENS4_39AutoVectorizingCopyWithAssumedAlignmentILi128EEENS4_14SM90_TMA_STOREES20_S22_S22_EEEvvEEEEvNT_6ParamsE --------------------------
	.section	.text._ZN7cutlass13device_kernelINS_4gemm6kernel13GemmUniversalIN4cute5tupleIJiiiiEEENS1_10collective13CollectiveMmaINS1_35MainloopSm100TmaUmmaWarpSpecializedILi7ELi2ELi4ENS5_IJNS4_1CILi1EEESB_SB_EEEEENS5_IJNSA_ILi64EEESE_NSA_ILi128EEEEEENS_12float_e4m3_tENS5_IJlSB_lEEESH_SI_NS4_8TiledMMAINS4_8MMA_AtomIJNS4_10MMA_TraitsINS4_19SM100_MMA_F8F6F4_SSEJSH_SH_fSE_SE_NS4_17integral_constantINS4_4UMMA5MajorELSP_0EEESQ_NSN_INSO_7ScaleInELSR_0EEESS_EEEEEENS4_6LayoutISC_NS5_IJNSA_ILi0EEESW_SW_EEEEENS5_IJNS4_10UnderscoreESZ_SZ_EEEEENS4_13SM90_TMA_LOADENS4_14ComposedLayoutINS4_7SwizzleILi3ELi4ELi3EEENS4_18smem_ptr_flag_bitsILi8EEENSV_INS5_IJNSA_ILi8EEESF_EEENS5_IJSF_SB_EEEEEEEvNS4_8identityES12_S1C_vS1D_EENS_8epilogue10collective18CollectiveEpilogueINS1F_23Sm100TmaWarpSpecializedILi1ELi1ELi32ELb0ELb0EEEJSG_NS5_IJNSV_ISE_SB_EES1K_EEESH_SI_SH_SI_NS1F_6fusion15FusionCallbacksIS1J_NS1M_17LinearCombinationISH_fSH_fLNS_15FloatRoundStyleE2EEESG_S1L_JEEENS4_5SM1004TMEM4LOAD26SM100_TMEM_LOAD_16dp32b32xES12_NS13_INS14_ILi2ELi4ELi3EEES17_NSV_INS5_IJS18_SE_EEENS5_IJSE_SB_EEEEEEENS4_39AutoVectorizingCopyWithAssumedAlignmentILi128EEENS4_14SM90_TMA_STOREES20_S22_S22_EEEvvEEEEvNT_6ParamsE,"ax",@progbits
	.align	128
.text._ZN7cutlass13device_kernelINS_4gemm6kernel13GemmUniversalIN4cute5tupleIJiiiiEEENS1_10collective13CollectiveMmaINS1_35MainloopSm100TmaUmmaWarpSpecializedILi7ELi2ELi4ENS5_IJNS4_1CILi1EEESB_SB_EEEEENS5_IJNSA_ILi64EEESE_NSA_ILi128EEEEEENS_12float_e4m3_tENS5_IJlSB_lEEESH_SI_NS4_8TiledMMAINS4_8MMA_AtomIJNS4_10MMA_TraitsINS4_19SM100_MMA_F8F6F4_SSEJSH_SH_fSE_SE_NS4_17integral_constantINS4_4UMMA5MajorELSP_0EEESQ_NSN_INSO_7ScaleInELSR_0EEESS_EEEEEENS4_6LayoutISC_NS5_IJNSA_ILi0EEESW_SW_EEEEENS5_IJNS4_10UnderscoreESZ_SZ_EEEEENS4_13SM90_TMA_LOADENS4_14ComposedLayoutINS4_7SwizzleILi3ELi4ELi3EEENS4_18smem_ptr_flag_bitsILi8EEENSV_INS5_IJNSA_ILi8EEESF_EEENS5_IJSF_SB_EEEEEEEvNS4_8identityES12_S1C_vS1D_EENS_8epilogue10collective18CollectiveEpilogueINS1F_23Sm100TmaWarpSpecializedILi1ELi1ELi32ELb0ELb0EEEJSG_NS5_IJNSV_ISE_SB_EES1K_EEESH_SI_SH_SI_NS1F_6fusion15FusionCallbacksIS1J_NS1M_17LinearCombinationISH_fSH_fLNS_15FloatRoundStyleE2EEESG_S1L_JEEENS4_5SM1004TMEM4LOAD26SM100_TMEM_LOAD_16dp32b32xES12_NS13_INS14_ILi2ELi4ELi3EEES17_NSV_INS5_IJS18_SE_EEENS5_IJSE_SB_EEEEEEENS4_39AutoVectorizingCopyWithAssumedAlignmentILi128EEENS4_14SM90_TMA_STOREES20_S22_S22_EEEvvEEEEvNT_6ParamsE:
        .type           _ZN7cutlass13device_kernelINS_4gemm6kernel13GemmUniversalIN4cute5tupleIJiiiiEEENS1_10collective13CollectiveMmaINS1_35MainloopSm100TmaUmmaWarpSpecializedILi7ELi2ELi4ENS5_IJNS4_1CILi1EEESB_SB_EEEEENS5_IJNSA_ILi64EEESE_NSA_ILi128EEEEEENS_12float_e4m3_tENS5_IJlSB_lEEESH_SI_NS4_8TiledMMAINS4_8MMA_AtomIJNS4_10MMA_TraitsINS4_19SM100_MMA_F8F6F4_SSEJSH_SH_fSE_SE_NS4_17integral_constantINS4_4UMMA5MajorELSP_0EEESQ_NSN_INSO_7ScaleInELSR_0EEESS_EEEEEENS4_6LayoutISC_NS5_IJNSA_ILi0EEESW_SW_EEEEENS5_IJNS4_10UnderscoreESZ_SZ_EEEEENS4_13SM90_TMA_LOADENS4_14ComposedLayoutINS4_7SwizzleILi3ELi4ELi3EEENS4_18smem_ptr_flag_bitsILi8EEENSV_INS5_IJNSA_ILi8EEESF_EEENS5_IJSF_SB_EEEEEEEvNS4_8identityES12_S1C_vS1D_EENS_8epilogue10collective18CollectiveEpilogueINS1F_23Sm100TmaWarpSpecializedILi1ELi1ELi32ELb0ELb0EEEJSG_NS5_IJNSV_ISE_SB_EES1K_EEESH_SI_SH_SI_NS1F_6fusion15FusionCallbacksIS1J_NS1M_17LinearCombinationISH_fSH_fLNS_15FloatRoundStyleE2EEESG_S1L_JEEENS4_5SM1004TMEM4LOAD26SM100_TMEM_LOAD_16dp32b32xES12_NS13_INS14_ILi2ELi4ELi3EEES17_NSV_INS5_IJS18_SE_EEENS5_IJSE_SB_EEEEEEENS4_39AutoVectorizingCopyWithAssumedAlignmentILi128EEENS4_14SM90_TMA_STOREES20_S22_S22_EEEvvEEEEvNT_6ParamsE,@function
        .size           _ZN7cutlass13device_kernelINS_4gemm6kernel13GemmUniversalIN4cute5tupleIJiiiiEEENS1_10collective13CollectiveMmaINS1_35MainloopSm100TmaUmmaWarpSpecializedILi7ELi2ELi4ENS5_IJNS4_1CILi1EEESB_SB_EEEEENS5_IJNSA_ILi64EEESE_NSA_ILi128EEEEEENS_12float_e4m3_tENS5_IJlSB_lEEESH_SI_NS4_8TiledMMAINS4_8MMA_AtomIJNS4_10MMA_TraitsINS4_19SM100_MMA_F8F6F4_SSEJSH_SH_fSE_SE_NS4_17integral_constantINS4_4UMMA5MajorELSP_0EEESQ_NSN_INSO_7ScaleInELSR_0EEESS_EEEEEENS4_6LayoutISC_NS5_IJNSA_ILi0EEESW_SW_EEEEENS5_IJNS4_10UnderscoreESZ_SZ_EEEEENS4_13SM90_TMA_LOADENS4_14ComposedLayoutINS4_7SwizzleILi3ELi4ELi3EEENS4_18smem_ptr_flag_bitsILi8EEENSV_INS5_IJNSA_ILi8EEESF_EEENS5_IJSF_SB_EEEEEEEvNS4_8identityES12_S1C_vS1D_EENS_8epilogue10collective18CollectiveEpilogueINS1F_23Sm100TmaWarpSpecializedILi1ELi1ELi32ELb0ELb0EEEJSG_NS5_IJNSV_ISE_SB_EES1K_EEESH_SI_SH_SI_NS1F_6fusion15FusionCallbacksIS1J_NS1M_17LinearCombinationISH_fSH_fLNS_15FloatRoundStyleE2EEESG_S1L_JEEENS4_5SM1004TMEM4LOAD26SM100_TMEM_LOAD_16dp32b32xES12_NS13_INS14_ILi2ELi4ELi3EEES17_NSV_INS5_IJS18_SE_EEENS5_IJSE_SB_EEEEEEENS4_39AutoVectorizingCopyWithAssumedAlignmentILi128EEENS4_14SM90_TMA_STOREES20_S22_S22_EEEvvEEEEvNT_6ParamsE,(.L_x_137 - _ZN7cutlass13device_kernelINS_4gemm6kernel13GemmUniversalIN4cute5tupleIJiiiiEEENS1_10collective13CollectiveMmaINS1_35MainloopSm100TmaUmmaWarpSpecializedILi7ELi2ELi4ENS5_IJNS4_1CILi1EEESB_SB_EEEEENS5_IJNSA_ILi64EEESE_NSA_ILi128EEEEEENS_12float_e4m3_tENS5_IJlSB_lEEESH_SI_NS4_8TiledMMAINS4_8MMA_AtomIJNS4_10MMA_TraitsINS4_19SM100_MMA_F8F6F4_SSEJSH_SH_fSE_SE_NS4_17integral_constantINS4_4UMMA5MajorELSP_0EEESQ_NSN_INSO_7ScaleInELSR_0EEESS_EEEEEENS4_6LayoutISC_NS5_IJNSA_ILi0EEESW_SW_EEEEENS5_IJNS4_10UnderscoreESZ_SZ_EEEEENS4_13SM90_TMA_LOADENS4_14ComposedLayoutINS4_7SwizzleILi3ELi4ELi3EEENS4_18smem_ptr_flag_bitsILi8EEENSV_INS5_IJNSA_ILi8EEESF_EEENS5_IJSF_SB_EEEEEEEvNS4_8identityES12_S1C_vS1D_EENS_8epilogue10collective18CollectiveEpilogueINS1F_23Sm100TmaWarpSpecializedILi1ELi1ELi32ELb0ELb0EEEJSG_NS5_IJNSV_ISE_SB_EES1K_EEESH_SI_SH_SI_NS1F_6fusion15FusionCallbacksIS1J_NS1M_17LinearCombinationISH_fSH_fLNS_15FloatRoundStyleE2EEESG_S1L_JEEENS4_5SM1004TMEM4LOAD26SM100_TMEM_LOAD_16dp32b32xES12_NS13_INS14_ILi2ELi4ELi3EEES17_NSV_INS5_IJS18_SE_EEENS5_IJSE_SB_EEEEEEENS4_39AutoVectorizingCopyWithAssumedAlignmentILi128EEENS4_14SM90_TMA_STOREES20_S22_S22_EEEvvEEEEvNT_6ParamsE)
        .other          _ZN7cutlass13device_kernelINS_4gemm6kernel13GemmUniversalIN4cute5tupleIJiiiiEEENS1_10collective13CollectiveMmaINS1_35MainloopSm100TmaUmmaWarpSpecializedILi7ELi2ELi4ENS5_IJNS4_1CILi1EEESB_SB_EEEEENS5_IJNSA_ILi64EEESE_NSA_ILi128EEEEEENS_12float_e4m3_tENS5_IJlSB_lEEESH_SI_NS4_8TiledMMAINS4_8MMA_AtomIJNS4_10MMA_TraitsINS4_19SM100_MMA_F8F6F4_SSEJSH_SH_fSE_SE_NS4_17integral_constantINS4_4UMMA5MajorELSP_0EEESQ_NSN_INSO_7ScaleInELSR_0EEESS_EEEEEENS4_6LayoutISC_NS5_IJNSA_ILi0EEESW_SW_EEEEENS5_IJNS4_10UnderscoreESZ_SZ_EEEEENS4_13SM90_TMA_LOADENS4_14ComposedLayoutINS4_7SwizzleILi3ELi4ELi3EEENS4_18smem_ptr_flag_bitsILi8EEENSV_INS5_IJNSA_ILi8EEESF_EEENS5_IJSF_SB_EEEEEEEvNS4_8identityES12_S1C_vS1D_EENS_8epilogue10collective18CollectiveEpilogueINS1F_23Sm100TmaWarpSpecializedILi1ELi1ELi32ELb0ELb0EEEJSG_NS5_IJNSV_ISE_SB_EES1K_EEESH_SI_SH_SI_NS1F_6fusion15FusionCallbacksIS1J_NS1M_17LinearCombinationISH_fSH_fLNS_15FloatRoundStyleE2EEESG_S1L_JEEENS4_5SM1004TMEM4LOAD26SM100_TMEM_LOAD_16dp32b32xES12_NS13_INS14_ILi2ELi4ELi3EEES17_NSV_INS5_IJS18_SE_EEENS5_IJSE_SB_EEEEEEENS4_39AutoVectorizingCopyWithAssumedAlignmentILi128EEENS4_14SM90_TMA_STOREES20_S22_S22_EEEvvEEEEvNT_6ParamsE,@"STO_CUDA_ENTRY STV_DEFAULT"
_ZN7cutlass13device_kernelINS_4gemm6kernel13GemmUniversalIN4cute5tupleIJiiiiEEENS1_10collective13CollectiveMmaINS1_35MainloopSm100TmaUmmaWarpSpecializedILi7ELi2ELi4ENS5_IJNS4_1CILi1EEESB_SB_EEEEENS5_IJNSA_ILi64EEESE_NSA_ILi128EEEEEENS_12float_e4m3_tENS5_IJlSB_lEEESH_SI_NS4_8TiledMMAINS4_8MMA_AtomIJNS4_10MMA_TraitsINS4_19SM100_MMA_F8F6F4_SSEJSH_SH_fSE_SE_NS4_17integral_constantINS4_4UMMA5MajorELSP_0EEESQ_NSN_INSO_7ScaleInELSR_0EEESS_EEEEEENS4_6LayoutISC_NS5_IJNSA_ILi0EEESW_SW_EEEEENS5_IJNS4_10UnderscoreESZ_SZ_EEEEENS4_13SM90_TMA_LOADENS4_14ComposedLayoutINS4_7SwizzleILi3ELi4ELi3EEENS4_18smem_ptr_flag_bitsILi8EEENSV_INS5_IJNSA_ILi8EEESF_EEENS5_IJSF_SB_EEEEEEEvNS4_8identityES12_S1C_vS1D_EENS_8epilogue10collective18CollectiveEpilogueINS1F_23Sm100TmaWarpSpecializedILi1ELi1ELi32ELb0ELb0EEEJSG_NS5_IJNSV_ISE_SB_EES1K_EEESH_SI_SH_SI_NS1F_6fusion15FusionCallbacksIS1J_NS1M_17LinearCombinationISH_fSH_fLNS_15FloatRoundStyleE2EEESG_S1L_JEEENS4_5SM1004TMEM4LOAD26SM100_TMEM_LOAD_16dp32b32xES12_NS13_INS14_ILi2ELi4ELi3EEES17_NSV_INS5_IJS18_SE_EEENS5_IJSE_SB_EEEEEEENS4_39AutoVectorizingCopyWithAssumedAlignmentILi128EEENS4_14SM90_TMA_STOREES20_S22_S22_EEEvvEEEEvNT_6ParamsE:
[----:B------:R-:W1:Y:S01]  /*0000*/  LDC R1, c[0x0][0x37c] ;  /* 0x0000df00ff017b82 */ /* 0x000e620000000800 */
[----:B------:R-:W2:Y:S01]  /*0010*/  S2R R101, SR_TID.X ;  /* 0x0000000000657919 */ /* 0x000ea20000002100 */
[----:B------:R-:W3:Y:S01]  /*0020*/  LDCU.64 UR4, c[0x0][0x890] ;  /* 0x00011200ff0477ac */ /* 0x000ee20008000a00 */
[----:B------:R-:W-:Y:S02]  /*0030*/  PRMT R96, RZ, 0x7610, R96 ;  /* 0x00007610ff607816 */ /* 0x000fe40000000060 */
[----:B------:R-:W-:Y:S01]  /*0040*/  ELECT P5, URZ, PT ;  /* 0x0000000000ff782f */ /* 0x000fe200038a0000 */
[----:B------:R-:W4:Y:S01]  /*0050*/  LDCU.64 UR40, c[0x0][0x358] ;  /* 0x00006b00ff2877ac */ /* 0x000f220008000a00 */
[----:B---3--:R-:W-:-:S04]  /*0060*/  UISETP.NE.U32.AND UP0, UPT, UR4, URZ, UPT ;  /* 0x000000ff0400728c */ /* 0x008fc8000bf05070 */
[----:B------:R-:W-:Y:S01]  /*0070*/  UISETP.NE.AND.EX UP0, UPT, UR5, URZ, UPT, UP0 ;  /* 0x000000ff0500728c */ /* 0x000fe2000bf05300 */
[----:B--2---:R-:W-:-:S05]  /*0080*/  SHF.R.U32.HI R104, RZ, 0x5, R101 ;  /* 0x00000005ff687819 */ /* 0x004fca0000011665 */
[----:B------:R-:W2:Y:S02]  /*0090*/  SHFL.IDX PT, R0, R104, RZ, 0x1f ;  /* 0x00001fff68007589 */ /* 0x000ea400000e0000 */
[----:B--2---:R-:W-:Y:S01]  /*00a0*/  R2UR UR8, R0 ;  /* 0x00000000000872ca */ /* 0x004fe200000e0000 */
[----:B-1--4-:R-:W-:-:S14]  /*00b0*/  BRA.U UP0, `(.L_x_0) ;  /* 0x00000001002c7547 */ /* 0x012fdc000b800000 */
[----:B------:R-:W1:Y:S02]  /*00c0*/  LDCU.64 UR6, c[0x0][0x888] ;  /* 0x00011100ff0677ac */ /* 0x000e640008000a00 */
[----:B-1----:R-:W-:-:S04]  /*00d0*/  UISETP.NE.U32.AND UP0, UPT, UR6, URZ, UPT ;  /* 0x000000ff0600728c */ /* 0x002fc8000bf05070 */
[----:B------:R-:W-:-:S09]  /*00e0*/  UISETP.NE.AND.EX UP0, UPT, UR7, URZ, UPT, UP0 ;  /* 0x000000ff0700728c */ /* 0x000fd2000bf05300 */
[----:B------:R-:W-:Y:S05]  /*00f0*/  BRA.U !UP0, `(.L_x_1) ;  /* 0x0000000108107547 */ /* 0x000fea000b800000 */
[----:B------:R-:W1:Y:S02]  /*0100*/  LDC.64 R2, c[0x0][0x888] ;  /* 0x00022200ff027b82 */ /* 0x000e640000000a00 */
[----:B-1----:R1:W5:Y:S01]  /*0110*/  LDG.E R49, desc[UR40][R2.64] ;  /* 0x0000002802317981 */ /* 0x002362000c1e1900 */
[----:B------:R-:W-:Y:S01]  /*0120*/  HFMA2 R96, -RZ, RZ, 0, 5.9604644775390625e-08 ;  /* 0x00000001ff607431 */ /* 0x000fe200000001ff */
[----:B------:R-:W-:Y:S05]  /*0130*/  BRA `(.L_x_0) ;  /* 0x00000000000c7947 */ /* 0x000fea0003800000 */
.L_x_1:
[----:B------:R-:W1:Y:S01]  /*0140*/  LDCU UR6, c[0x0][0x880] ;  /* 0x00011000ff0677ac */ /* 0x000e620008000800 */
[----:B------:R-:W-:Y:S01]  /*0150*/  HFMA2 R96, -RZ, RZ, 0, 5.9604644775390625e-08 ;  /* 0x00000001ff607431 */ /* 0x000fe200000001ff */
[----:B-1----:R-:W-:-:S07]  /*0160*/  MOV R49, UR6 ;  /* 0x0000000600317c02 */ /* 0x002fce0008000f00 */
.L_x_0:
[----:B------:R-:W2:Y:S02]  /*0170*/  LDCU.64 UR6, c[0x0][0x8b0] ;  /* 0x00011600ff0677ac */ /* 0x000ea40008000a00 */
[----:B--2---:R-:W-:-:S04]  /*0180*/  UISETP.NE.U32.AND UP0, UPT, UR6, URZ, UPT ;  /* 0x000000ff0600728c */ /* 0x004fc8000bf05070 */
[----:B------:R-:W-:-:S09]  /*0190*/  UISETP.NE.AND.EX UP0, UPT, UR7, URZ, UPT, UP0 ;  /* 0x000000ff0700728c */ /* 0x000fd2000bf05300 */
[----:B------:R-:W-:Y:S05]  /*01a0*/  BRA.U UP0, `(.L_x_2) ;  /* 0x0000000100247547 */ /* 0x000fea000b800000 */
[----:B------:R-:W2:Y:S02]  /*01b0*/  LDCU.64 UR6, c[0x0][0x8a8] ;  /* 0x00011500ff0677ac */ /* 0x000ea40008000a00 */
[----:B--2---:R-:W-:-:S04]  /*01c0*/  UISETP.NE.U32.AND UP0, UPT, UR6, URZ, UPT ;  /* 0x000000ff0600728c */ /* 0x004fc8000bf05070 */
[----:B------:R-:W-:-:S09]  /*01d0*/  UISETP.NE.AND.EX UP0, UPT, UR7, URZ, UPT, UP0 ;  /* 0x000000ff0700728c */ /* 0x000fd2000bf05300 */
[----:B------:R-:W-:Y:S05]  /*01e0*/  BRA.U !UP0, `(.L_x_3) ;  /* 0x00000001080c7547 */ /* 0x000fea000b800000 */
[----:B-1----:R-:W1:Y:S02]  /*01f0*/  LDC.64 R2, c[0x0][0x8a8] ;  /* 0x00022a00ff027b82 */ /* 0x002e640000000a00 */
[----:B-1----:R2:W5:Y:S01]  /*0200*/  LDG.E R47, desc[UR40][R2.64] ;  /* 0x00000028022f7981 */ /* 0x002562000c1e1900 */
[----:B------:R-:W-:Y:S05]  /*0210*/  BRA `(.L_x_2) ;  /* 0x0000000000087947 */ /* 0x000fea0003800000 */
.L_x_3:
[----:B------:R-:W2:Y:S02]  /*0220*/  LDCU UR6, c[0x0][0x8a0] ;  /* 0x00011400ff0677ac */ /* 0x000ea40008000800 */
[----:B--2---:R-:W-:Y:S02]  /*0230*/  MOV R47, UR6 ;  /* 0x00000006002f7c02 */ /* 0x004fe40008000f00 */
.L_x_2:
[----:B------:R-:W-:Y:S01]  /*0240*/  IMAD.U32 R0, RZ, RZ, UR8 ;  /* 0x00000008ff007e24 */ /* 0x000fe2000f8e00ff */
[----:B------:R-:W-:Y:S04]  /*0250*/  BSSY.RECONVERGENT B0, `(.L_x_4) ;  /* 0x000000c000007945 */ /* 0x000fe80003800200 */
[C---:B------:R-:W-:Y:S02]  /*0260*/  ISETP.NE.OR P1, PT, R0.reuse, 0x1, !P5 ;  /* 0x000000010000780c */ /* 0x040fe40006f25670 */
[----:B------:R-:W-:-:S11]  /*0270*/  ISETP.NE.OR P0, PT, R0, 0x3, !P5 ;  /* 0x000000030000780c */ /* 0x000fd60006f05670 */
[----:B------:R-:W-:Y:S05]  /*0280*/  @P1 BRA `(.L_x_5) ;  /* 0x0000000000201947 */ /* 0x000fea0003800000 */
[----:B------:R-:W3:Y:S02]  /*0290*/  LDCU.64 UR6, c[0x0][0x348] ;  /* 0x00006900ff0677ac */ /* 0x000ee40008000a00 */
[----:B---3--:R-:W-:Y:S02]  /*02a0*/  UIADD3 UR10, UP1, UPT, UR6, 0x80, URZ ;  /* 0x00000080060a7890 */ /* 0x008fe4000ff3e0ff */
[----:B------:R-:W-:Y:S02]  /*02b0*/  UIADD3 UR6, UP0, UPT, UR6, 0x180, URZ ;  /* 0x0000018006067890 */ /* 0x000fe4000ff1e0ff */
[----:B------:R-:W-:Y:S02]  /*02c0*/  UIADD3.X UR11, UPT, UPT, URZ, UR7, URZ, UP1, !UPT ;  /* 0x00000007ff0b7290 */ /* 0x000fe40008ffe4ff */
[----:B------:R-:W-:-:S07]  /*02d0*/  UIADD3.X UR7, UPT, UPT, URZ, UR7, URZ, UP0, !UPT ;  /* 0x00000007ff077290 */ /* 0x000fce00087fe4ff */
[----:B------:R3:W-:Y:S02]  /*02e0*/  UTMACCTL.PF [UR10] ;  /* 0x000000000a0079b9 */ /* 0x0007e40008040000 */
[----:B------:R3:W-:Y:S02]  /*02f0*/  UTMACCTL.PF [UR6] ;  /* 0x00000000060079b9 */ /* 0x0007e40008040000 */
[----:B---3--:R-:W-:Y:S01]  /*0300*/  NOP ;  /* 0x0000000000007918 */ /* 0x008fe20000000000 */
.L_x_5:
[----:B------:R-:W-:Y:S05]  /*0310*/  BSYNC.RECONVERGENT B0 ;  /* 0x0000000000007941 */ /* 0x000fea0003800200 */
.L_x_4:
[----:B------:R-:W-:Y:S04]  /*0320*/  BSSY.RECONVERGENT B0, `(.L_x_6) ;  /* 0x000000a000007945 */ /* 0x000fe80003800200 */
        /* <DEDUP_REMOVED lines=9> */
.L_x_7:
[----:B------:R-:W-:Y:S05]  /*03c0*/  BSYNC.RECONVERGENT B0 ;  /* 0x0000000000007941 */ /* 0x000fea0003800200 */
.L_x_6:
[----:B------:R-:W3:Y:S01]  /*03d0*/  LDCU.64 UR6, c[0x0][0x888] ;  /* 0x00011100ff0677ac */ /* 0x000ee20008000a00 */
[----:B------:R-:W-:Y:S02]  /*03e0*/  UISETP.EQ.U32.AND UP1, UPT, UR4, URZ, UPT ;  /* 0x000000ff0400728c */ /* 0x000fe4000bf22070 */
[----:B------:R-:W-:Y:S02]  /*03f0*/  UPLOP3.LUT UP2, UPT, UPT, UPT, UPT, 0x80, 0x8 ;  /* 0x000000000008789c */ /* 0x000fe40003f4f070 */
[----:B---3--:R-:W-:-:S04]  /*0400*/  UISETP.NE.U32.AND UP0, UPT, UR6, URZ, UPT ;  /* 0x000000ff0600728c */ /* 0x008fc8000bf05070 */
[----:B------:R-:W-:-:S04]  /*0410*/  UISETP.NE.AND.EX UP0, UPT, UR7, URZ, UPT, UP0 ;  /* 0x000000ff0700728c */ /* 0x000fc8000bf05300 */
[----:B------:R-:W-:-:S04]  /*0420*/  UISETP.EQ.OR.EX UP3, UPT, UR5, URZ, !UP0, UP1 ;  /* 0x000000ff0500728c */ /* 0x000fc8000c762710 */
[----:B------:R-:W-:-:S05]  /*0430*/  UP2UR UR44, UPR, URZ, 0x8 ;  /* 0x00000008ff2c7883 */ /* 0x000fca0008000000 */
[----:B------:R-:W-:Y:S07]  /*0440*/  BRA.U !UP3, `(.L_x_8) ;  /* 0x000000010b207547 */ /* 0x000fee000b800000 */
[----:B------:R-:W-:Y:S01]  /*0450*/  UISETP.NE.U32.AND UP2, UPT, UR4, URZ, UPT ;  /* 0x000000ff0400728c */ /* 0x000fe2000bf45070 */
[----:B-----5:R-:W-:Y:S01]  /*0460*/  FSETP.NEU.AND P0, PT, R49, RZ, PT ;  /* 0x000000ff3100720b */ /* 0x020fe20003f0d000 */
[----:B------:R-:W-:Y:S02]  /*0470*/  USEL UR4, URZ, 0xffffffff, UP0 ;  /* 0xffffffffff047887 */ /* 0x000fe40008000000 */
[----:B------:R-:W-:-:S10]  /*0480*/  UISETP.NE.AND.EX UP2, UPT, UR5, URZ, UPT, UP2 ;  /* 0x000000ff0500728c */ /* 0x000fd4000bf45320 */
[----:B------:R-:W-:Y:S01]  /*0490*/  VOTEU.ANY UP1, P0 ;  /* 0x0000000000ff7886 */ /* 0x000fe20000020100 */
[----:B------:R-:W-:-:S04]  /*04a0*/  @!UP2 USEL UR4, URZ, 0xffffffff, UP1 ;  /* 0xffffffffff04a887 */ /* 0x000fc80008800000 */
[----:B------:R-:W-:-:S04]  /*04b0*/  ULOP3.LUT UR4, UR4, 0x1, URZ, 0xc0, !UPT ;  /* 0x0000000104047892 */ /* 0x000fc8000f8ec0ff */
[----:B------:R-:W-:-:S11]  /*04c0*/  UISETP.NE.U32.AND UP2, UPT, UR4, 0x1, UPT ;  /* 0x000000010400788c */ /* 0x000fd6000bf45070 */
.L_x_8:
[----:B-12---:R-:W1:Y:S01]  /*04d0*/  SHFL.IDX PT, R2, R104, RZ, 0x1f ;  /* 0x00001fff68027589 */ /* 0x006e6200000e0000 */
[----:B------:R-:W-:-:S04]  /*04e0*/  UISETP.NE.AND UP1, UPT, UR8, 0x2, UPT ;  /* 0x000000020800788c */ /* 0x000fc8000bf25270 */
[----:B------:R-:W-:Y:S01]  /*04f0*/  USEL UR13, URZ, 0x1, UP1 ;  /* 0x00000001ff0d7887 */ /* 0x000fe20008800000 */
[----:B-1----:R-:W-:-:S13]  /*0500*/  ISETP.NE.AND P0, PT, R2, RZ, PT ;  /* 0x000000ff0200720c */ /* 0x002fda0003f05270 */
[----:B------:R-:W-:Y:S05]  /*0510*/  @P0 BRA `(.L_x_9) ;  /* 0x0000000000600947 */ /* 0x000fea0003800000 */
[----:B------:R-:W1:Y:S01]  /*0520*/  S2UR UR5, SR_CgaCtaId ;  /* 0x00000000000579c3 */ /* 0x000e620000008800 */
[----:B------:R-:W-:Y:S01]  /*0530*/  UMOV UR6, 0x400 ;  /* 0x0000040000067882 */ /* 0x000fe20000000000 */
[----:B------:R-:W-:Y:S01]  /*0540*/  UMOV UR4, 0x1 ;  /* 0x0000000100047882 */ /* 0x000fe20000000000 */
[----:B------:R-:W-:Y:S01]  /*0550*/  ELECT P0, URZ, PT ;  /* 0x0000000000ff782f */ /* 0x000fe20003800000 */
[----:B-1----:R-:W-:Y:S02]  /*0560*/  ULEA UR5, UR5, UR6, 0x18 ;  /* 0x0000000605057291 */ /* 0x002fe4000f8ec0ff */
[----:B------:R-:W-:-:S04]  /*0570*/  UIADD3 UR6, UPT, UPT, -UR4, 0x100000, URZ ;  /* 0x0010000004067890 */ /* 0x000fc8000fffe1ff */
[----:B------:R-:W-:Y:S02]  /*0580*/  USHF.L.U32 UR7, UR6, 0xb, URZ ;  /* 0x0000000b06077899 */ /* 0x000fe400080006ff */
[----:B------:R-:W-:Y:S01]  /*0590*/  USHF.L.U32 UR6, UR6, 0x1, URZ ;  /* 0x0000000106067899 */ /* 0x000fe200080006ff */
[----:B------:R-:W1:Y:S11]  /*05a0*/  FENCE.VIEW.ASYNC.S ;  /* 0x00000000000073c6 */ /* 0x000e760000000000 */
[----:B-1----:R1:W2:Y:S01]  /*05b0*/  SYNCS.EXCH.64 URZ, [UR5], UR6 ;  /* 0x0000000605ff75b2 */ /* 0x0022a20008000100 */
[----:B------:R1:W3:Y:S01]  /*05c0*/  SYNCS.EXCH.64 URZ, [UR5+0x38], UR6 ;  /* 0x0000380605ff75b2 */ /* 0x0002e20008000100 */
[----:B------:R1:W4:Y:S01]  /*05d0*/  SYNCS.EXCH.64 URZ, [UR5+0x8], UR6 ;  /* 0x0000080605ff75b2 */ /* 0x0003220008000100 */
[----:B------:R1:W1:Y:S01]  /*05e0*/  SYNCS.EXCH.64 URZ, [UR5+0x40], UR6 ;  /* 0x0000400605ff75b2 */ /* 0x0002620008000100 */
        /* <DEDUP_REMOVED lines=10> */
[----:B------:R-:W-:Y:S01]  /*0690*/  NOP ;  /* 0x0000000000007918 */ /* 0x000fe20000000000 */
.L_x_9:
[----:B------:R-:W2:Y:S01]  /*06a0*/  SHFL.IDX PT, R2, R104, RZ, 0x1f ;  /* 0x00001fff68027589 */ /* 0x000ea200000e0000 */
[----:B------:R-:W-:Y:S01]  /*06b0*/  NOP ;  /* 0x0000000000007918 */ /* 0x000fe20000000000 */
[----:B--2---:R-:W-:-:S13]  /*06c0*/  ISETP.NE.AND P0, PT, R2, 0x1, PT ;  /* 0x000000010200780c */ /* 0x004fda0003f05270 */
[----:B------:R-:W-:Y:S05]  /*06d0*/  @P0 BRA `(.L_x_10) ;  /* 0x0000000000400947 */ /* 0x000fea0003800000 */
[----:B-1----:R-:W1:Y:S01]  /*06e0*/  S2UR UR6, SR_CgaCtaId ;  /* 0x00000000000679c3 */ /* 0x002e620000008800 */
[----:B------:R-:W-:Y:S01]  /*06f0*/  UMOV UR7, 0x400 ;  /* 0x0000040000077882 */ /* 0x000fe20000000000 */
[----:B------:R-:W-:Y:S01]  /*0700*/  UMOV UR5, 0x20 ;  /* 0x0000002000057882 */ /* 0x000fe20000000000 */
[----:B------:R-:W-:Y:S01]  /*0710*/  UMOV UR4, 0x80 ;  /* 0x0000008000047882 */ /* 0x000fe20000000000 */
[----:B------:R-:W-:-:S04]  /*0720*/  UIADD3 UR10, UPT, UPT, -UR5, 0x100000, URZ ;  /* 0x00100000050a7890 */ /* 0x000fc8000fffe1ff */
[----:B------:R-:W-:Y:S02]  /*0730*/  USHF.L.U32 UR11, UR10, 0xb, URZ ;  /* 0x0000000b0a0b7899 */ /* 0x000fe400080006ff */
[----:B------:R-:W-:Y:S02]  /*0740*/  USHF.L.U32 UR10, UR10, 0x1, URZ ;  /* 0x000000010a0a7899 */ /* 0x000fe400080006ff */
[----:B------:R-:W-:-:S04]  /*0750*/  UIADD3 UR4, UPT, UPT, -UR4, 0x100000, URZ ;  /* 0x0010000004047890 */ /* 0x000fc8000fffe1ff */
[----:B------:R-:W-:Y:S02]  /*0760*/  USHF.L.U32 UR5, UR4, 0xb, URZ ;  /* 0x0000000b04057899 */ /* 0x000fe400080006ff */
[----:B------:R-:W-:Y:S01]  /*0770*/  USHF.L.U32 UR4, UR4, 0x1, URZ ;  /* 0x0000000104047899 */ /* 0x000fe200080006ff */
[----:B------:R-:W-:Y:S01]  /*0780*/  ELECT P0, URZ, PT ;  /* 0x0000000000ff782f */ /* 0x000fe20003800000 */
[----:B-1----:R-:W-:Y:S01]  /*0790*/  ULEA UR6, UR6, UR7, 0x18 ;  /* 0x0000000706067291 */ /* 0x002fe2000f8ec0ff */
[----:B------:R-:W1:Y:S11]  /*07a0*/  FENCE.VIEW.ASYNC.S ;  /* 0x00000000000073c6 */ /* 0x000e760000000000 */
[----:B-1----:R2:W1:Y:S01]  /*07b0*/  SYNCS.EXCH.64 URZ, [UR6+0x70], UR10 ;  /* 0x0000700a06ff75b2 */ /* 0x0024620008000100 */
[----:B------:R2:W1:Y:S02]  /*07c0*/  SYNCS.EXCH.64 URZ, [UR6+0x78], UR4 ;  /* 0x0000780406ff75b2 */ /* 0x0004640008000100 */
[----:B--2---:R-:W-:Y:S01]  /*07d0*/  NOP ;  /* 0x0000000000007918 */ /* 0x004fe20000000000 */
.L_x_10:
[----:B------:R-:W2:Y:S01]  /*07e0*/  SHFL.IDX PT, R2, R104, RZ, 0x1f ;  /* 0x00001fff68027589 */ /* 0x000ea200000e0000 */
[----:B------:R-:W-:Y:S01]  /*07f0*/  NOP ;  /* 0x0000000000007918 */ /* 0x000fe20000000000 */
[----:B--2---:R-:W-:-:S13]  /*0800*/  ISETP.NE.AND P0, PT, R2, 0x3, PT ;  /* 0x000000030200780c */ /* 0x004fda0003f05270 */
[----:B------:R-:W-:Y:S05]  /*0810*/  @P0 BRA `(.L_x_11) ;  /* 0x0000000000300947 */ /* 0x000fea0003800000 */
[----:B-1----:R-:W1:Y:S01]  /*0820*/  S2UR UR5, SR_CgaCtaId ;  /* 0x00000000000579c3 */ /* 0x002e620000008800 */
        /* <DEDUP_REMOVED lines=8> */
[----:B-1----:R2:W1:Y:S01]  /*08b0*/  SYNCS.EXCH.64 URZ, [UR5+0x80], UR6 ;  /* 0x0000800605ff75b2 */ /* 0x0024620008000100 */
[----:B------:R2:W1:Y:S02]  /*08c0*/  SYNCS.EXCH.64 URZ, [UR5+0x88], UR6 ;  /* 0x0000880605ff75b2 */ /* 0x0004640008000100 */
[----:B--2---:R-:W-:Y:S01]  /*08d0*/  NOP ;  /* 0x0000000000007918 */ /* 0x004fe20000000000 */
.L_x_11:
[----:B------:R-:W2:Y:S01]  /*08e0*/  SHFL.IDX PT, R2, R104, RZ, 0x1f ;  /* 0x00001fff68027589 */ /* 0x000ea200000e0000 */
[----:B------:R-:W-:Y:S01]  /*08f0*/  NOP ;  /* 0x0000000000007918 */ /* 0x000fe20000000000 */
[----:B--2---:R-:W-:-:S13]  /*0900*/  ISETP.NE.AND P0, PT, R2, 0x4, PT ;  /* 0x000000040200780c */ /* 0x004fda0003f05270 */
[----:B------:R-:W-:Y:S05]  /*0910*/  @P0 BRA `(.L_x_12) ;  /* 0x00000000004c0947 */ /* 0x000fea0003800000 */
[----:B-1----:R-:W1:Y:S01]  /*0920*/  S2UR UR5, SR_CgaCtaId ;  /* 0x00000000000579c3 */ /* 0x002e620000008800 */
[----:B------:R-:W-:Y:S01]  /*0930*/  UMOV UR7, 0x100 ;  /* 0x0000010000077882 */ /* 0x000fe20000000000 */
[----:B------:R-:W-:Y:S01]  /*0940*/  UMOV UR6, 0x400 ;  /* 0x0000040000067882 */ /* 0x000fe20000000000 */
[----:B------:R-:W-:Y:S01]  /*0950*/  USEL UR7, UR7, 0xe0, UP2 ;  /* 0x000000e007077887 */ /* 0x000fe20009000000 */
[----:B------:R-:W-:Y:S01]  /*0960*/  UMOV UR4, 0x1 ;  /* 0x0000000100047882 */ /* 0x000fe20000000000 */
[----:B------:R-:W-:Y:S01]  /*0970*/  ELECT P0, URZ, PT ;  /* 0x0000000000ff782f */ /* 0x000fe20003800000 */
[----:B------:R-:W-:-:S04]  /*0980*/  UIADD3 UR10, UPT, UPT, -UR4, 0x100000, URZ ;  /* 0x00100000040a7890 */ /* 0x000fc8000fffe1ff */
[----:B------:R-:W-:Y:S02]  /*0990*/  USHF.L.U32 UR11, UR10, 0xb, URZ ;  /* 0x0000000b0a0b7899 */ /* 0x000fe400080006ff */
[----:B------:R-:W-:Y:S02]  /*09a0*/  USHF.L.U32 UR10, UR10, 0x1, URZ ;  /* 0x000000010a0a7899 */ /* 0x000fe400080006ff */
[----:B-1----:R-:W-:Y:S02]  /*09b0*/  ULEA UR5, UR5, UR6, 0x18 ;  /* 0x0000000605057291 */ /* 0x002fe4000f8ec0ff */
[----:B------:R-:W-:-:S04]  /*09c0*/  UIADD3 UR6, UPT, UPT, -UR7, 0x100000, URZ ;  /* 0x0010000007067890 */ /* 0x000fc8000fffe1ff */
[----:B------:R-:W-:Y:S02]  /*09d0*/  USHF.L.U32 UR7, UR6, 0xb, URZ ;  /* 0x0000000b06077899 */ /* 0x000fe400080006ff */
[----:B------:R-:W-:Y:S01]  /*09e0*/  USHF.L.U32 UR6, UR6, 0x1, URZ ;  /* 0x0000000106067899 */ /* 0x000fe200080006ff */
[----:B------:R-:W1:Y:S03]  /*09f0*/  FENCE.VIEW.ASYNC.S ;  /* 0x00000000000073c6 */ /* 0x000e660000000000 */
[----:B-1----:R2:W1:Y:S08]  /*0a00*/  SYNCS.EXCH.64 URZ, [UR5+0x90], UR10 ;  /* 0x0000900a05ff75b2 */ /* 0x0024700008000100 */
[----:B------:R2:W1:Y:S01]  /*0a10*/  SYNCS.EXCH.64 URZ, [UR5+0xa0], UR6 ;  /* 0x0000a00605ff75b2 */ /* 0x0004620008000100 */
[----:B------:R2:W1:Y:S01]  /*0a20*/  SYNCS.EXCH.64 URZ, [UR5+0x98], UR10 ;  /* 0x0000980a05ff75b2 */ /* 0x0004620008000100 */
[----:B------:R2:W1:Y:S02]  /*0a30*/  SYNCS.EXCH.64 URZ, [UR5+0xa8], UR6 ;  /* 0x0000a80605ff75b2 */ /* 0x0004640008000100 */
[----:B--2---:R-:W-:Y:S01]  /*0a40*/  NOP ;  /* 0x0000000000007918 */ /* 0x004fe20000000000 */
.L_x_12:
        /* <DEDUP_REMOVED lines=18> */
[----:B------:R2:W1:Y:S01]  /*0b70*/  SYNCS.EXCH.64 URZ, [UR6+0xd0], UR4 ;  /* 0x0000d00406ff75b2 */ /* 0x0004620008000100 */
[----:B------:R2:W1:Y:S01]  /*0b80*/  SYNCS.EXCH.64 URZ, [UR6+0xb8], UR10 ;  /* 0x0000b80a06ff75b2 */ /* 0x0004620008000100 */
[----:B------:R2:W1:Y:S01]  /*0b90*/  SYNCS.EXCH.64 URZ, [UR6+0xd8], UR4 ;  /* 0x0000d80406ff75b2 */ /* 0x0004620008000100 */
[----:B------:R2:W1:Y:S01]  /*0ba0*/  SYNCS.EXCH.64 URZ, [UR6+0xc0], UR10 ;  /* 0x0000c00a06ff75b2 */ /* 0x0004620008000100 */
[----:B------:R2:W1:Y:S01]  /*0bb0*/  SYNCS.EXCH.64 URZ, [UR6+0xe0], UR4 ;  /* 0x0000e00406ff75b2 */ /* 0x0004620008000100 */
[----:B------:R2:W1:Y:S01]  /*0bc0*/  SYNCS.EXCH.64 URZ, [UR6+0xc8], UR10 ;  /* 0x0000c80a06ff75b2 */ /* 0x0004620008000100 */
[----:B------:R2:W1:Y:S02]  /*0bd0*/  SYNCS.EXCH.64 URZ, [UR6+0xe8], UR4 ;  /* 0x0000e80406ff75b2 */ /* 0x0004640008000100 */
[----:B--2---:R-:W-:Y:S01]  /*0be0*/  NOP ;  /* 0x0000000000007918 */ /* 0x004fe20000000000 */
.L_x_13:
        /* <DEDUP_REMOVED lines=14> */
[----:B------:R2:W1:Y:S01]  /*0cd0*/  SYNCS.EXCH.64 URZ, [UR5+0x100], UR6 ;  /* 0x0001000605ff75b2 */ /* 0x0004620008000100 */
[----:B------:R2:W1:Y:S01]  /*0ce0*/  SYNCS.EXCH.64 URZ, [UR5+0xf8], UR6 ;  /* 0x0000f80605ff75b2 */ /* 0x0004620008000100 */
[----:B------:R2:W1:Y:S02]  /*0cf0*/  SYNCS.EXCH.64 URZ, [UR5+0x108], UR6 ;  /* 0x0001080605ff75b2 */ /* 0x0004640008000100 */
[----:B--2---:R-:W-:Y:S01]  /*0d00*/  NOP ;  /* 0x0000000000007918 */ /* 0x004fe20000000000 */
.L_x_14:
[----:B-1----:R-:W1:Y:S01]  /*0d10*/  S2UR UR5, SR_CTAID.X ;  /* 0x00000000000579c3 */ /* 0x002e620000002500 */
[----:B------:R-:W-:-:S05]  /*0d20*/  CS2R.32 R97, SR_CgaSize ;  /* 0x0000000000617805 */ /* 0x000fca0000008a00 */
[----:B------:R-:W-:-:S05]  /*0d30*/  IMAD R97, R97, -0xa0, RZ ;  /* 0xffffff6061617824 */ /* 0x000fca00078e02ff */
[----:B------:R-:W-:-:S14]  /*0d40*/  R2UR UR7, R97 ;  /* 0x00000000610772ca */ /* 0x000fdc00000e0000 */
[----:B------:R-:W2:Y:S01]  /*0d50*/  LDCU UR7, c[0x0][UR7+0x2b0] ;  /* 0x00005600070777ac */ /* 0x000ea20008000800 */
[----:B------:R-:W-:Y:S01]  /*0d60*/  NOP ;  /* 0x0000000000007918 */ /* 0x000fe20000000000 */
[----:B------:R-:W-:-:S05]  /*0d70*/  CS2R.32 R97, SR_CgaSize ;  /* 0x0000000000617805 */ /* 0x000fca0000008a00 */
[----:B------:R-:W-:-:S05]  /*0d80*/  IMAD R97, R97, -0xa0, RZ ;  /* 0xffffff6061617824 */ /* 0x000fca00078e02ff */
[----:B------:R-:W-:-:S14]  /*0d90*/  R2UR UR6, R97 ;  /* 0x00000000610672ca */ /* 0x000fdc00000e0000 */
[----:B------:R-:W3:Y:S01]  /*0da0*/  LDCU UR6, c[0x0][UR6+0x2b4] ;  /* 0x00005680060677ac */ /* 0x000ee20008000800 */
[----:B------:R-:W4:Y:S08]  /*0db0*/  S2UR UR4, SR_CTAID.Y ;  /* 0x00000000000479c3 */ /* 0x000f300000002600 */
[----:B------:R-:W3:Y:S01]  /*0dc0*/  LDC R9, c[0x0][0xb24] ;  /* 0x0002c900ff097b82 */ /* 0x000ee20000000800 */
[----:B-1----:R-:W-:-:S02]  /*0dd0*/  I2FP.F32.U32 R5, UR5 ;  /* 0x0000000500057c45 */ /* 0x002fc40008201000 */
[----:B------:R-:W-:-:S05]  /*0de0*/  CS2R.32 R3, SR_CgaSize ;  /* 0x0000000000037805 */ /* 0x000fca0000008a00 */
[----:B------:R-:W-:-:S06]  /*0df0*/  IMAD R3, R3, -0xa0, RZ ;  /* 0xffffff6003037824 */ /* 0x000fcc00078e02ff */
[----:B------:R-:W1:Y:S01]  /*0e00*/  LDC R3, c[0x0][R3+0x2a0] ;  /* 0x0000a80003037b82 */ /* 0x000e620000000800 */
[----:B------:R-:W-:Y:S01]  /*0e10*/  MOV R97, UR5 ;  /* 0x0000000500617c02 */ /* 0x000fe20008000f00 */
[----:B--2---:R-:W-:Y:S01]  /*0e20*/  FMUL R5, R5, UR7 ;  /* 0x0000000705057c20 */ /* 0x004fe20008400000 */
[----:B----4-:R-:W-:Y:S02]  /*0e30*/  I2FP.F32.U32 R4, UR4 ;  /* 0x0000000400047c45 */ /* 0x010fe40008201000 */
[----:B------:R-:W-:-:S05]  /*0e40*/  CS2R.32 R2, SR_CgaSize ;  /* 0x0000000000027805 */ /* 0x000fca0000008a00 */
[----:B------:R-:W-:-:S06]  /*0e50*/  IMAD R2, R2, -0xa0, RZ ;  /* 0xffffff6002027824 */ /* 0x000fcc00078e02ff */
[----:B------:R-:W2:Y:S01]  /*0e60*/  LDC R2, c[0x0][R2+0x2a4] ;  /* 0x0000a90002027b82 */ /* 0x000ea20000000800 */
[----:B------:R-:W4:Y:S01]  /*0e70*/  F2I.U32.TRUNC.NTZ R90, R5 ;  /* 0x00000005005a7305 */ /* 0x000f22000020f000 */
[----:B------:R-:W-:Y:S01]  /*0e80*/  MOV R91, UR4 ;  /* 0x00000004005b7c02 */ /* 0x000fe20008000f00 */
[----:B---3--:R-:W-:-:S05]  /*0e90*/  FMUL R4, R4, UR6 ;  /* 0x0000000604047c20 */ /* 0x008fca0008400000 */
[----:B------:R-:W-:Y:S01]  /*0ea0*/  BAR.SYNC.DEFER_BLOCKING 0x0 ;  /* 0x0000000000007b1d */ /* 0x000fe20000010000 */
[----:B------:R-:W-:-:S05]  /*0eb0*/  ISETP.GE.AND P0, PT, R9, 0x1, PT ;  /* 0x000000010900780c */ /* 0x000fca0003f06270 */
[----:B------:R-:W3:Y:S02]  /*0ec0*/  F2I.U32.TRUNC.NTZ R79, R4 ;  /* 0x00000004004f7305 */ /* 0x000ee4000020f000 */
[----:B------:R-:W2:Y:S01]  /*0ed0*/  S2UR UR36, SR_CTAID.Z ;  /* 0x00000000002479c3 */ /* 0x000ea20000002700 */
[----:B----4-:R-:W-:-:S05]  /*0ee0*/  IADD3 R90, PT, PT, -R90, RZ, RZ ;  /* 0x000000ff5a5a7210 */ /* 0x010fca0007ffe1ff */
[----:B-1----:R-:W-:Y:S01]  /*0ef0*/  IMAD R90, R3, R90, UR5 ;  /* 0x00000005035a7e24 */ /* 0x002fe2000f8e025a */
[----:B---3--:R-:W-:-:S05]  /*0f00*/  IADD3 R79, PT, PT, -R79, RZ, RZ ;  /* 0x000000ff4f4f7210 */ /* 0x008fca0007ffe1ff */
[----:B--2---:R-:W-:Y:S01]  /*0f10*/  IMAD R79, R2, R79, UR4 ;  /* 0x00000004024f7e24 */ /* 0x004fe2000f8e024f */
[----:B------:R-:W-:Y:S06]  /*0f20*/  @!P0 BRA `(.L_x_15) ;  /* 0x0000000000b88947 */ /* 0x000fec0003800000 */
[----:B------:R-:W1:Y:S01]  /*0f30*/  LDC.64 R4, c[0x0][0xb18] ;  /* 0x0002c600ff047b82 */ /* 0x000e620000000a00 */
[----:B------:R-:W-:-:S07]  /*0f40*/  ISETP.NE.AND P0, PT, R9, 0x1, PT ;  /* 0x000000010900780c */ /* 0x000fce0003f05270 */
[----:B------:R-:W2:Y:S08]  /*0f50*/  LDC R10, c[0x0][0xb0c] ;  /* 0x0002c300ff0a7b82 */ /* 0x000eb00000000800 */
[----:B------:R-:W3:Y:S08]  /*0f60*/  LDC R11, c[0x0][0x370] ;  /* 0x0000dc00ff0b7b82 */ /* 0x000ef00000000800 */
[----:B------:R-:W4:Y:S01]  /*0f70*/  LDC R12, c[0x0][0x374] ;  /* 0x0000dd00ff0c7b82 */ /* 0x000f220000000800 */
[----:B-1----:R-:W-:-:S07]  /*0f80*/  ISETP.NE.AND P1, PT, R4, 0x1, PT ;  /* 0x000000010400780c */ /* 0x002fce0003f25270 */
[----:B------:R-:W3:Y:S01]  /*0f90*/  LDC.64 R6, c[0x0][0xb10] ;  /* 0x0002c400ff067b82 */ /* 0x000ee20000000a00 */
[----:B--2---:R-:W-:-:S07]  /*0fa0*/  ISETP.NE.AND P2, PT, R10, 0x1, PT ;  /* 0x000000010a00780c */ /* 0x004fce0003f45270 */
[----:B------:R-:W1:Y:S08]  /*0fb0*/  LDC R8, c[0x0][0xb20] ;  /* 0x0002c800ff087b82 */ /* 0x000e700000000800 */
[----:B------:R-:W2:Y:S01]  /*0fc0*/  LDC.64 R2, c[0x0][0xb28] ;  /* 0x0002ca00ff027b82 */ /* 0x000ea20000000a00 */
[----:B----4-:R-:W-:-:S04]  /*0fd0*/  IMAD.HI.U32 R13, R12, R5, RZ ;  /* 0x000000050c0d7227 */ /* 0x010fc800078e00ff */
[----:B------:R-:W-:-:S04]  /*0fe0*/  IMAD.HI.U32 R5, R91, R5, RZ ;  /* 0x000000055b057227 */ /* 0x000fc800078e00ff */
[----:B---3--:R-:W-:-:S04]  /*0ff0*/  IMAD.HI.U32 R14, R11, R6, RZ ;  /* 0x000000060b0e7227 */ /* 0x008fc800078e00ff */
[----:B------:R-:W-:Y:S01]  /*1000*/  IMAD.HI.U32 R16, R97, R6, RZ ;  /* 0x0000000661107227 */ /* 0x000fe200078e00ff */
[-C--:B------:R-:W-:Y:S02]  /*1010*/  @P2 SHF.R.U32.HI R11, RZ, R7.reuse, R14 ;  /* 0x00000007ff0b2219 */ /* 0x080fe4000001160e */
[-C--:B-1----:R-:W-:Y:S02]  /*1020*/  @P1 SHF.R.U32.HI R12, RZ, R8.reuse, R13 ;  /* 0x00000008ff0c1219 */ /* 0x082fe4000001160d */
[----:B------:R-:W-:Y:S02]  /*1030*/  SHF.R.U32.HI R8, RZ, R8, R5 ;  /* 0x00000008ff087219 */ /* 0x000fe40000011605 */
[----:B------:R-:W-:Y:S02]  /*1040*/  SHF.R.U32.HI R16, RZ, R7, R16 ;  /* 0x00000007ff107219 */ /* 0x000fe40000011610 */
[----:B------:R-:W-:Y:S01]  /*1050*/  SEL R5, R91, R8, !P1 ;  /* 0x000000085b057207 */ /* 0x000fe20004800000 */
[----:B--2---:R-:W-:Y:S01]  /*1060*/  IMAD.HI.U32 R14, R12, R2, RZ ;  /* 0x000000020c0e7227 */ /* 0x004fe200078e00ff */
[----:B------:R-:W-:-:S03]  /*1070*/  SEL R7, R97, R16, !P2 ;  /* 0x0000001061077207 */ /* 0x000fc60005000000 */
[----:B------:R-:W-:Y:S01]  /*1080*/  IMAD.HI.U32 R6, R11, R2, RZ ;  /* 0x000000020b067227 */ /* 0x000fe200078e00ff */
[----:B------:R-:W-:-:S04]  /*1090*/  @P0 SHF.R.U32.HI R12, RZ, R3, R14 ;  /* 0x00000003ff0c0219 */ /* 0x000fc8000001160e */
[----:B------:R-:W-:Y:S01]  /*10a0*/  @P0 SHF.R.U32.HI R11, RZ, R3, R6 ;  /* 0x00000003ff0b0219 */ /* 0x000fe20000011606 */
[----:B------:R-:W-:-:S04]  /*10b0*/  IMAD R12, R12, R9, RZ ;  /* 0x000000090c0c7224 */ /* 0x000fc800078e02ff */
[----:B------:R-:W-:Y:S01]  /*10c0*/  IMAD R6, R11, R9, RZ ;  /* 0x000000090b067224 */ /* 0x000fe200078e02ff */
[----:B------:R-:W-:-:S04]  /*10d0*/  ISETP.GE.AND P1, PT, R5, R12, PT ;  /* 0x0000000c0500720c */ /* 0x000fc80003f26270 */
[----:B------:R-:W-:Y:S01]  /*10e0*/  ISETP.GE.OR P1, PT, R7, R6, P1 ;  /* 0x000000060700720c */ /* 0x000fe20000f26670 */
[----:B------:R-:W-:-:S05]  /*10f0*/  IMAD.HI.U32 R6, R5, R2, RZ ;  /* 0x0000000205067227 */ /* 0x000fca00078e00ff */
[----:B------:R-:W-:-:S04]  /*1100*/  SHF.R.U32.HI R6, RZ, R3, R6 ;  /* 0x00000003ff067219 */ /* 0x000fc80000011606 */
[----:B------:R-:W-:-:S03]  /*1110*/  SEL R6, R5, R6, !P0 ;  /* 0x0000000605067207 */ /* 0x000fc60004000000 */
[----:B------:R-:W-:Y:S01]  /*1120*/  @!P1 IMAD.HI.U32 R8, R7, R2, RZ ;  /* 0x0000000207089227 */ /* 0x000fe200078e00ff */
[----:B------:R-:W-:-:S04]  /*1130*/  IADD3 R2, PT, PT, -R6, RZ, RZ ;  /* 0x000000ff06027210 */ /* 0x000fc80007ffe1ff */
[----:B------:R-:W-:Y:S01]  /*1140*/  @!P1 SHF.R.U32.HI R8, RZ, R3, R8 ;  /* 0x00000003ff089219 */ /* 0x000fe20000011608 */
[----:B------:R-:W-:-:S03]  /*1150*/  IMAD R2, R9, R2, R5 ;  /* 0x0000000209027224 */ /* 0x000fc600078e0205 */
[----:B------:R-:W-:Y:S02]  /*1160*/  @!P1 SEL R3, R7, R8, !P0 ;  /* 0x0000000807039207 */ /* 0x000fe40004000000 */
[----:B------:R-:W-:-:S03]  /*1170*/  IADD3 R8, PT, PT, -R5, RZ, RZ ;  /* 0x000000ff05087210 */ /* 0x000fc60007ffe1ff */
[--C-:B------:R-:W-:Y:S02]  /*1180*/  @!P1 IMAD.IADD R6, R6, 0x1, -R3.reuse ;  /* 0x0000000106069824 */ /* 0x100fe400078e0a03 */
[----:B------:R-:W-:Y:S01]  /*1190*/  @!P1 IMAD R3, R2, R11, R3 ;  /* 0x0000000b02039224 */ /* 0x000fe200078e0203 */
[----:B------:R-:W-:Y:S01]  /*11a0*/  IADD3 R2, PT, PT, -R7, RZ, RZ ;  /* 0x000000ff07027210 */ /* 0x000fe20007ffe1ff */
[----:B------:R-:W-:Y:S02]  /*11b0*/  @!P1 IMAD R5, R6, R9, R7 ;  /* 0x0000000906059224 */ /* 0x000fe400078e0207 */
[----:B------:R-:W-:Y:S02]  /*11c0*/  IMAD R8, R4, R8, R91 ;  /* 0x0000000804087224 */ /* 0x000fe400078e025b */
[----:B------:R-:W-:Y:S02]  /*11d0*/  @!P1 IMAD.MOV.U32 R7, RZ, RZ, R3 ;  /* 0x000000ffff079224 */ /* 0x000fe400078e0003 */
[----:B------:R-:W-:-:S02]  /*11e0*/  IMAD R2, R10, R2, R97 ;  /* 0x000000020a027224 */ /* 0x000fc400078e0261 */
[----:B------:R-:W-:Y:S02]  /*11f0*/  IMAD R91, R5, R4, R8 ;  /* 0x00000004055b7224 */ /* 0x000fe400078e0208 */
[----:B------:R-:W-:Y:S02]  /*1200*/  IMAD R97, R7, R10, R2 ;  /* 0x0000000a07617224 */ /* 0x000fe400078e0202 */
.L_x_15:
[----:B------:R-:W1:Y:S01]  /*1210*/  LDCU UR4, c[0x0][0xb30] ;  /* 0x00016600ff0477ac */ /* 0x000e620008000800 */
[----:B------:R-:W2:Y:S08]  /*1220*/  S2UR UR37, SR_CgaCtaId ;  /* 0x00000000002579c3 */ /* 0x000eb00000008800 */
[----:B------:R-:W3:Y:S01]  /*1230*/  LDC R40, c[0x0][0xb24] ;  /* 0x0002c900ff287b82 */ /* 0x000ee20000000800 */
[----:B-1----:R-:W-:-:S09]  /*1240*/  UISETP.NE.AND UP1, UPT, UR4, 0x1, UPT ;  /* 0x000000010400788c */ /* 0x002fd2000bf25270 */
[----:B--2---:R-:W-:Y:S05]  /*1250*/  BRA.U UP1, `(.L_x_16) ;  /* 0x0000000101407547 */ /* 0x004fea000b800000 */
[----:B------:R-:W1:Y:S08]  /*1260*/  LDC.64 R4, c[0x0][0xb10] ;  /* 0x0002c400ff047b82 */ /* 0x000e700000000a00 */
[----:B------:R-:W2:Y:S08]  /*1270*/  LDC.64 R2, c[0x0][0xb18] ;  /* 0x0002c600ff027b82 */ /* 0x000eb00000000a00 */
[----:B------:R-:W4:Y:S08]  /*1280*/  LDC R6, c[0x0][0xb20] ;  /* 0x0002c800ff067b82 */ /* 0x000f300000000800 */
[----:B------:R-:W3:Y:S01]  /*1290*/  LDC R8, c[0x0][0xb0c] ;  /* 0x0002c300ff087b82 */ /* 0x000ee20000000800 */
[----:B-1----:R-:W-:-:S05]  /*12a0*/  IMAD.HI.U32 R4, R97, R4, RZ ;  /* 0x0000000461047227 */ /* 0x002fca00078e00ff */
[----:B------:R-:W-:Y:S01]  /*12b0*/  SHF.R.U32.HI R4, RZ, R5, R4 ;  /* 0x00000005ff047219 */ /* 0x000fe20000011604 */
[----:B--2---:R-:W-:Y:S01]  /*12c0*/  IMAD.HI.U32 R3, R91, R3, RZ ;  /* 0x000000035b037227 */ /* 0x004fe200078e00ff */
[----:B------:R-:W-:-:S04]  /*12d0*/  ISETP.NE.AND P0, PT, R2, 0x1, PT ;  /* 0x000000010200780c */ /* 0x000fc80003f05270 */
[----:B----4-:R-:W-:-:S04]  /*12e0*/  SHF.R.U32.HI R6, RZ, R6, R3 ;  /* 0x00000006ff067219 */ /* 0x010fc80000011603 */
[----:B------:R-:W-:Y:S02]  /*12f0*/  SEL R3, R91, R6, !P0 ;  /* 0x000000065b037207 */ /* 0x000fe40004000000 */
[----:B---3--:R-:W-:-:S04]  /*1300*/  ISETP.NE.AND P1, PT, R8, 0x1, PT ;  /* 0x000000010800780c */ /* 0x008fc80003f25270 */
[----:B------:R-:W-:-:S05]  /*1310*/  SEL R4, R97, R4, !P1 ;  /* 0x0000000461047207 */ /* 0x000fca0004800000 */
[----:B------:R-:W-:Y:S02]  /*1320*/  IMAD.IADD R5, R3, 0x1, -R4 ;  /* 0x0000000103057824 */ /* 0x000fe400078e0a04 */
[----:B------:R-:W-:Y:S02]  /*1330*/  IMAD.IADD R3, R4, 0x1, -R3 ;  /* 0x0000000104037824 */ /* 0x000fe400078e0a03 */
[----:B------:R-:W-:Y:S02]  /*1340*/  IMAD R97, R5, R8, R97 ;  /* 0x0000000805617224 */ /* 0x000fe400078e0261 */
[----:B------:R-:W-:-:S07]  /*1350*/  IMAD R91, R3, R2, R91 ;  /* 0x00000002035b7224 */ /* 0x000fce00078e025b */
.L_x_16:
[----:B------:R-:W-:Y:S01]  /*1360*/  BAR.SYNC.DEFER_BLOCKING 0x0 ;  /* 0x0000000000007b1d */ /* 0x000fe20000010000 */
[----:B------:R-:W-:Y:S01]  /*1370*/  UISETP.NE.AND UP1, UPT, UR8, 0x2, UPT ;  /* 0x000000020800788c */ /* 0x000fe2000bf25270 */
[----:B------:R-:W-:Y:S02]  /*1380*/  ISETP.NE.OR P5, PT, R0, 0x2, !P5 ;  /* 0x000000020000780c */ /* 0x000fe40006fa5670 */
[----:B------:R-:W-:-:S06]  /*1390*/  LOP3.LUT R2, R101, 0x1f, RZ, 0xc0, !PT ;  /* 0x0000001f65027812 */ /* 0x000fcc00078ec0ff */
[----:B------:R-:W-:Y:S05]  /*13a0*/  BRA.U UP1, `(.L_x_17) ;  /* 0x0000001101c07547 */ /* 0x000fea000b800000 */
[----:B------:R-:W1:Y:S01]  /*13b0*/  LDCU UR13, c[0x0][0x38c] ;  /* 0x00007180ff0d77ac */ /* 0x000e620008000800 */
[----:B------:R-:W2:Y:S01]  /*13c0*/  LDC R9, c[0x0][0x370] ;  /* 0x0000dc00ff097b82 */ /* 0x000ea20000000800 */
[----:B------:R-:W-:Y:S01]  /*13d0*/  PLOP3.LUT P1, PT, PT, PT, UP2, 0x80, 0x8 ;  /* 0x000000000008781c */ /* 0x000fe20003f2f028 */
[----:B------:R-:W-:Y:S01]  /*13e0*/  IMAD.MOV.U32 R15, RZ, RZ, 0x1 ;  /* 0x00000001ff0f7424 */ /* 0x000fe200078e00ff */
[----:B------:R-:W-:Y:S01]  /*13f0*/  ISETP.EQ.OR P4, PT, R2, RZ, P5 ;  /* 0x000000ff0200720c */ /* 0x000fe20002f82670 */
[----:B------:R-:W-:Y:S01]  /*1400*/  IMAD.MOV.U32 R14, RZ, RZ, RZ ;  /* 0x000000ffff0e7224 */ /* 0x000fe200078e00ff */
[----:B------:R-:W-:Y:S02]  /*1410*/  PLOP3.LUT P1, PT, P1, PT, PT, 0x8, 0x80 ;  /* 0x000000000080781c */ /* 0x000fe40000f2e170 */
[----:B------:R-:W-:Y:S01]  /*1420*/  CS2R R12, SRZ ;  /* 0x00000000000c7805 */ /* 0x000fe2000001ff00 */
[----:B------:R-:W-:Y:S01]  /*1430*/  IMAD.MOV.U32 R10, RZ, RZ, 0x1 ;  /* 0x00000001ff0a7424 */ /* 0x000fe200078e00ff */
[----:B------:R-:W4:Y:S01]  /*1440*/  LDC R0, c[0x0][0x374] ;  /* 0x0000dd00ff007b82 */ /* 0x000f220000000800 */
[----:B------:R-:W2:Y:S01]  /*1450*/  LDCU.64 UR22, c[0x0][0x348] ;  /* 0x00006900ff1677ac */ /* 0x000ea20008000a00 */
[----:B------:R-:W-:Y:S01]  /*1460*/  UMOV UR6, URZ ;  /* 0x000000ff00067c82 */ /* 0x000fe20008000000 */
[----:B-1----:R-:W-:-:S04]  /*1470*/  UIADD3 UR5, UPT, UPT, UR13, 0x7f, URZ ;  /* 0x0000007f0d057890 */ /* 0x002fc8000fffe0ff */
[----:B------:R-:W-:-:S04]  /*1480*/  USHF.R.S32.HI UR4, URZ, 0x1f, UR5 ;  /* 0x0000001fff047899 */ /* 0x000fc80008011405 */
[----:B------:R-:W-:-:S04]  /*1490*/  ULEA.HI UR4, UR4, UR5, URZ, 0x7 ;  /* 0x0000000504047291 */ /* 0x000fc8000f8f38ff */
[----:B------:R-:W-:Y:S02]  /*14a0*/  USHF.R.S32.HI UR15, URZ, 0x7, UR4 ;  /* 0x00000007ff0f7899 */ /* 0x000fe40008011404 */
[----:B------:R-:W-:Y:S02]  /*14b0*/  UIADD3 UR4, UPT, UPT, UR13, -0x1, URZ ;  /* 0xffffffff0d047890 */ /* 0x000fe4000fffe0ff */
[----:B------:R-:W-:Y:S02]  /*14c0*/  UISETP.LT.U32.AND UP0, UPT, UR15, 0x7, UPT ;  /* 0x000000070f00788c */ /* 0x000fe4000bf01070 */
[----:B------:R-:W-:Y:S02]  /*14d0*/  UISETP.GE.U32.AND UP1, UPT, UR4, -0xff, UPT ;  /* 0xffffff010400788c */ /* 0x000fe4000bf26070 */
[----:B------:R-:W-:Y:S02]  /*14e0*/  USEL UR14, UR15, 0x7, UP0 ;  /* 0x000000070f0e7887 */ /* 0x000fe40008000000 */
[----:B------:R-:W-:-:S02]  /*14f0*/  UIADD3 UR13, UPT, UPT, UR13, 0xfe, URZ ;  /* 0x000000fe0d0d7890 */ /* 0x000fc4000fffe0ff */
[----:B------:R-:W-:Y:S02]  /*1500*/  UIADD3 UR5, UPT, UPT, UR14, -0x1, URZ ;  /* 0xffffffff0e057890 */ /* 0x000fe4000fffe0ff */
[----:B------:R-:W-:-:S03]  /*1510*/  UIADD3 UR7, UPT, UPT, UR15, -UR14, URZ ;  /* 0x8000000e0f077290 */ /* 0x000fc6000fffe0ff */
[----:B------:R-:W-:-:S04]  /*1520*/  @UP1 UIADD3 UR5, UPT, UPT, UR14, URZ, URZ ;  /* 0x000000ff0e051290 */ /* 0x000fc8000fffe0ff */
[----:B--2---:R-:W-:-:S12]  /*1530*/  UIADD3 UR5, UPT, UPT, UR5, 0x1, URZ ;  /* 0x0000000105057890 */ /* 0x004fd8000fffe0ff */
.L_x_35:
[----:B------:R-:W-:Y:S01]  /*1540*/  UISETP.NE.AND UP0, UPT, UR37, URZ, UPT ;  /* 0x000000ff2500728c */ /* 0x000fe2000bf05270 */
[----:B------:R-:W1:Y:S08]  /*1550*/  S2UR UR37, SR_CgaCtaId ;  /* 0x00000000002579c3 */ /* 0x000e700000008800 */
[----:B------:R-:W-:Y:S05]  /*1560*/  BRA.U UP0, `(.L_x_18) ;  /* 0x0000000100347547 */ /* 0x000fea000b800000 */
[----:B------:R-:W2:Y:S01]  /*1570*/  S2R R2, SR_CgaCtaId ;  /* 0x0000000000027919 */ /* 0x000ea20000008800 */
[----:B------:R-:W-:-:S04]  /*1580*/  MOV R3, 0x400 ;  /* 0x0000040000037802 */ /* 0x000fc80000000f00 */
[----:B--2---:R-:W-:Y:S02]  /*1590*/  LEA R3, R2, R3, 0x18 ;  /* 0x0000000302037211 */ /* 0x004fe400078ec0ff */
[----:B------:R-:W-:-:S03]  /*15a0*/  SHF.L.U32 R2, R10, 0x1f, RZ ;  /* 0x0000001f0a027819 */ /* 0x000fc600000006ff */
[----:B------:R-:W-:-:S04]  /*15b0*/  IMAD R3, R12, 0x8, R3 ;  /* 0x000000080c037824 */ /* 0x000fc800078e0203 */
[----:B------:R-:W2:Y:S02]  /*15c0*/  SYNCS.PHASECHK.TRANS64.TRYWAIT P0, [R3+URZ+0x100], R2 ;  /* 0x00010002030075a7 */ /* 0x000ea400080011ff */
[----:B--2---:R-:W-:Y:S05]  /*15d0*/  @!P0 BRA `(.L_x_19) ;  /* 0x0000004c00648947 */ /* 0x004fea0003800000 */
.L_x_98:
[----:B------:R-:W-:Y:S01]  /*15e0*/  VIADD R12, R12, 0x1 ;  /* 0x000000010c0c7836 */ /* 0x000fe20000000000 */
[----:B------:R2:W-:Y:S04]  /*15f0*/  SYNCS.ARRIVE.TRANS64.A1T0 RZ, [R3+URZ+0xf0], RZ ;  /* 0x0000f0ff03ff79a7 */ /* 0x0005e800081000ff */
[----:B------:R-:W-:-:S04]  /*1600*/  ISETP.NE.AND P0, PT, R12, 0x2, PT ;  /* 0x000000020c00780c */ /* 0x000fc80003f05270 */
[----:B------:R-:W-:Y:S02]  /*1610*/  SEL R12, R12, RZ, P0 ;  /* 0x000000ff0c0c7207 */ /* 0x000fe40000000000 */
[----:B--2---:R-:W-:-:S04]  /*1620*/  SEL R3, RZ, 0x1, P0 ;  /* 0x00000001ff037807 */ /* 0x004fc80000000000 */
[----:B------:R-:W-:-:S07]  /*1630*/  LOP3.LUT R10, R10, R3, RZ, 0x3c, !PT ;  /* 0x000000030a0a7212 */ /* 0x000fce00078e3cff */
.L_x_18:
[----:B------:R-:W-:Y:S01]  /*1640*/  UMOV UR4, 0x400 ;  /* 0x0000040000047882 */ /* 0x000fe20000000000 */
[----:B------:R-:W-:Y:S01]  /*1650*/  SHF.L.U32 R2, R15, 0x1f, RZ ;  /* 0x0000001f0f027819 */ /* 0x000fe200000006ff */
[----:B-1----:R-:W-:Y:S01]  /*1660*/  ULEA UR4, UR37, UR4, 0x18 ;  /* 0x0000000425047291 */ /* 0x002fe2000f8ec0ff */
[----:B------:R-:W-:Y:S01]  /*1670*/  R2UR UR35, R97 ;  /* 0x00000000612372ca */ /* 0x000fe200000e0000 */
[----:B------:R-:W-:Y:S01]  /*1680*/  UISETP.GE.U32.AND UP0, UPT, UR13, 0xff, UPT ;  /* 0x000000ff0d00788c */ /* 0x000fe2000bf06070 */
[----:B------:R-:W-:Y:S01]  /*1690*/  R2UR UR11, R91 ;  /* 0x000000005b0b72ca */ /* 0x000fe200000e0000 */
[----:B------:R-:W-:Y:S01]  /*16a0*/  ULEA UR8, UR6, UR4, 0x3 ;  /* 0x0000000406087291 */ /* 0x000fe2000f8e18ff */
[----:B------:R-:W-:-:S08]  /*16b0*/  UMOV UR24, URZ ;  /* 0x000000ff00187c82 */ /* 0x000fd00008000000 */
[----:B------:R1:W2:Y:S01]  /*16c0*/  SYNCS.PHASECHK.TRANS64.TRYWAIT P0, [UR8+0x38], R2 ;  /* 0x00003802ff0075a7 */ /* 0x0002a20008001108 */
[----:B------:R-:W-:Y:S02]  /*16d0*/  USHF.L.U32 UR35, UR35, 0x6, URZ ;  /* 0x0000000623237899 */ /* 0x000fe400080006ff */
[----:B------:R-:W-:Y:S01]  /*16e0*/  USHF.L.U32 UR11, UR11, 0x6, URZ ;  /* 0x000000060b0b7899 */ /* 0x000fe200080006ff */
[----:B------:R-:W-:Y:S11]  /*16f0*/  BRA.U !UP0, `(.L_x_20) ;  /* 0x0000000108a47547 */ /* 0x000ff6000b800000 */
[----:B------:R-:W-:Y:S01]  /*1700*/  UMOV UR16, URZ ;  /* 0x000000ff00107c82 */ /* 0x000fe20008000000 */
[----:B------:R-:W-:-:S05]  /*1710*/  UMOV UR17, UR6 ;  /* 0x0000000600117c82 */ /* 0x000fca0008000000 */
.L_x_25:
[----:B-1----:R-:W-:Y:S01]  /*1720*/  ULEA UR33, UR17, UR4, 0x3 ;  /* 0x0000000411217291 */ /* 0x002fe2000f8e18ff */
[----:B--2---:R-:W-:Y:S01]  /*1730*/  @!P5 MOV R3, 0x4000 ;  /* 0x000040000003d802 */ /* 0x004fe20000000f00 */
[----:B--2---:R-:W-:Y:S10]  /*1740*/  @P0 BRA `(.L_x_21) ;  /* 0x00000000000c0947 */ /* 0x004ff40003800000 */
[----:B------:R-:W-:-:S04]  /*1750*/  SHF.L.U32 R5, R15, 0x1f, RZ ;  /* 0x0000001f0f057819 */ /* 0x000fc800000006ff */
[----:B------:R-:W2:Y:S02]  /*1760*/  SYNCS.PHASECHK.TRANS64.TRYWAIT P0, [UR33+0x38], R5 ;  /* 0x00003805ff0075a7 */ /* 0x000ea40008001121 */
[----:B--2---:R-:W-:Y:S05]  /*1770*/  @!P0 BRA `(.L_x_22) ;  /* 0x0000004c00108947 */ /* 0x004fea0003800000 */
.L_x_21:
[----:B------:R2:W-:Y:S01]  /*1780*/  @!P5 SYNCS.ARRIVE.TRANS64 RZ, [UR33], R3 ;  /* 0x00000003ffffd9a7 */ /* 0x0005e20008000021 */
[----:B------:R-:W-:Y:S04]  /*1790*/  BSSY.RECONVERGENT B0, `(.L_x_23) ;  /* 0x0000003000007945 */ /* 0x000fe80003800200 */
[----:B------:R-:W-:Y:S05]  /*17a0*/  @P4 BRA `(.L_x_24) ;  /* 0x0000000000044947 */ /* 0x000fea0003800000 */
[----:B------:R-:W-:Y:S05]  /*17b0*/  BPT.TRAP 0x1 ;  /* 0x000000040000795c */ /* 0x000fea0000300000 */
.L_x_24:
[----:B------:R-:W-:Y:S05]  /*17c0*/  BSYNC.RECONVERGENT B0 ;  /* 0x0000000000007941 */ /* 0x000fea0003800200 */
.L_x_23:
[----:B------:R-:W-:Y:S02]  /*17d0*/  UIADD3 UR6, UPT, UPT, UR17, 0x1, URZ ;  /* 0x0000000111067890 */ /* 0x000fe4000fffe0ff */
[----:B------:R-:W-:Y:S02]  /*17e0*/  UIADD3 UR26, UP1, UPT, UR22, 0x80, URZ ;  /* 0x00000080161a7890 */ /* 0x000fe4000ff3e0ff */
[----:B------:R-:W-:Y:S02]  /*17f0*/  UISETP.NE.AND UP0, UPT, UR6, 0x7, UPT ;  /* 0x000000070600788c */ /* 0x000fe4000bf05270 */
[----:B------:R-:W-:Y:S02]  /*1800*/  USHF.L.U32 UR34, UR16, 0x7, URZ ;  /* 0x0000000710227899 */ /* 0x000fe400080006ff */
[----:B------:R-:W-:Y:S02]  /*1810*/  USEL UR9, URZ, 0x1, UP0 ;  /* 0x00000001ff097887 */ /* 0x000fe40008000000 */
[----:B------:R-:W-:-:S02]  /*1820*/  USEL UR6, UR6, URZ, UP0 ;  /* 0x000000ff06067287 */ /* 0x000fc40008000000 */
[----:B------:R-:W-:Y:S02]  /*1830*/  UIADD3 UR20, UP0, UPT, UR22, 0x180, URZ ;  /* 0x0000018016147890 */ /* 0x000fe4000ff1e0ff */
[----:B------:R-:W-:Y:S01]  /*1840*/  ULEA UR8, UR6, UR4, 0x3 ;  /* 0x0000000406087291 */ /* 0x000fe2000f8e18ff */
[----:B------:R-:W-:Y:S01]  /*1850*/  LOP3.LUT R15, R15, UR9, RZ, 0x3c, !PT ;  /* 0x000000090f0f7c12 */ /* 0x000fe2000f8e3cff */
[----:B------:R-:W-:Y:S02]  /*1860*/  UIADD3.X UR27, UPT, UPT, URZ, UR23, URZ, UP1, !UPT ;  /* 0x00000017ff1b7290 */ /* 0x000fe40008ffe4ff */
[----:B------:R-:W-:Y:S01]  /*1870*/  UIADD3.X UR21, UPT, UPT, URZ, UR23, URZ, UP0, !UPT ;  /* 0x00000017ff157290 */ /* 0x000fe200087fe4ff */
[----:B-1----:R-:W-:Y:S01]  /*1880*/  SHF.L.U32 R2, R15, 0x1f, RZ ;  /* 0x0000001f0f027819 */ /* 0x002fe200000006ff */
[----:B------:R-:W-:Y:S01]  /*1890*/  UMOV UR18, 0x0 ;  /* 0x0000000000127882 */ /* 0x000fe20000000000 */
[----:B------:R-:W-:Y:S01]  /*18a0*/  UMOV UR19, 0x10000000 ;  /* 0x1000000000137882 */ /* 0x000fe20000000000 */
[----:B------:R-:W-:Y:S01]  /*18b0*/  UMOV UR12, UR36 ;  /* 0x00000024000c7c82 */ /* 0x000fe20008000000 */
[----:B------:R1:W1:Y:S01]  /*18c0*/  SYNCS.PHASECHK.TRANS64.TRYWAIT P0, [UR8+0x38], R2 ;  /* 0x00003802ff0075a7 */ /* 0x0002620008001108 */
[----:B------:R-:W-:Y:S01]  /*18d0*/  ULEA UR8, UR17, UR4, 0xd ;  /* 0x0000000411087291 */ /* 0x000fe2000f8e68ff */
[----:B------:R-:W-:Y:S01]  /*18e0*/  UMOV UR9, UR33 ;  /* 0x0000002100097c82 */ /* 0x000fe20008000000 */
[----:B------:R-:W-:-:S02]  /*18f0*/  UMOV UR10, UR34 ;  /* 0x00000022000a7c82 */ /* 0x000fc40008000000 */
[----:B------:R-:W-:Y:S02]  /*1900*/  UIADD3 UR32, UPT, UPT, UR8, 0x2400, URZ ;  /* 0x0000240008207890 */ /* 0x000fe4000fffe0ff */
[----:B------:R-:W-:Y:S02]  /*1910*/  UIADD3 UR8, UPT, UPT, UR8, 0x10400, URZ ;  /* 0x0001040008087890 */ /* 0x000fe4000fffe0ff */
[----:B------:R-:W-:Y:S01]  /*1920*/  UIADD3 UR16, UPT, UPT, UR16, 0x1, URZ ;  /* 0x0000000110107890 */ /* 0x000fe2000fffe0ff */
[----:B------:R-:W-:Y:S01]  /*1930*/  UMOV UR24, UR5 ;  /* 0x0000000500187c82 */ /* 0x000fe20008000000 */
[----:B------:R-:W-:Y:S02]  /*1940*/  UMOV UR17, UR6 ;  /* 0x0000000600117c82 */ /* 0x000fe40008000000 */
[----:B------:R-:W-:Y:S01]  /*1950*/  UISETP.NE.AND UP0, UPT, UR16, UR5, UPT ;  /* 0x000000051000728c */ /* 0x000fe2000bf05270 */
[----:B------:R1:W-:Y:S02]  /*1960*/  UTMALDG.3D [UR32], [UR26], desc[UR18] ;  /* 0x000012201a0075b4 */ /* 0x0003e40008011000 */
[----:B------:R1:W-:Y:S06]  /*1970*/  UTMALDG.3D [UR8], [UR20], desc[UR18] ;  /* 0x00001208140075b4 */ /* 0x0003ec0008011000 */
[----:B------:R-:W-:Y:S05]  /*1980*/  BRA.U UP0, `(.L_x_25) ;  /* 0xfffffffd00647547 */ /* 0x000fea000b83ffff */
.L_x_20:
[----:B-1----:R-:W-:Y:S01]  /*1990*/  ULEA UR8, UR6, UR4, 0x3 ;  /* 0x0000000406087291 */ /* 0x002fe2000f8e18ff */
[----:B------:R-:W-:Y:S01]  /*19a0*/  SHF.L.U32 R2, R15, 0x1f, RZ ;  /* 0x0000001f0f027819 */ /* 0x000fe200000006ff */
[----:B------:R-:W-:Y:S01]  /*19b0*/  @!P1 SYNCS.ARRIVE.TRANS64.A1T0 RZ, [UR4+0x88], RZ ;  /* 0x000088ffffff99a7 */ /* 0x000fe20008100004 */
[----:B------:R-:W-:-:S06]  /*19c0*/  UISETP.GT.AND UP0, UPT, UR15, UR14, UPT ;  /* 0x0000000e0f00728c */ /* 0x000fcc000bf04270 */
[----:B--2---:R1:W2:Y:S03]  /*19d0*/  SYNCS.PHASECHK.TRANS64.TRYWAIT P0, [UR8+0x38], R2 ;  /* 0x00003802ff0075a7 */ /* 0x0042a60008001108 */
[----:B------:R-:W-:Y:S05]  /*19e0*/  BRA.U !UP0, `(.L_x_26) ;  /* 0x0000000108a87547 */ /* 0x000fea000b800000 */
[----:B------:R-:W-:Y:S01]  /*19f0*/  UIADD3 UR21, UPT, UPT, UR7, UR24, URZ ;  /* 0x0000001807157290 */ /* 0x000fe2000fffe0ff */
[----:B------:R-:W-:-:S11]  /*1a00*/  UMOV UR25, UR6 ;  /* 0x0000000600197c82 */ /* 0x000fd60008000000 */
.L_x_31:
[----:B-1----:R-:W-:Y:S01]  /*1a10*/  ULEA UR17, UR25, UR4, 0x3 ;  /* 0x0000000419117291 */ /* 0x002fe2000f8e18ff */
[----:B--2---:R-:W-:Y:S01]  /*1a20*/  @!P5 MOV R3, 0x4000 ;  /* 0x000040000003d802 */ /* 0x004fe20000000f00 */
[----:B--2---:R-:W-:Y:S10]  /*1a30*/  @P0 BRA `(.L_x_27) ;  /* 0x00000000000c0947 */ /* 0x004ff40003800000 */
[----:B------:R-:W-:-:S04]  /*1a40*/  SHF.L.U32 R5, R15, 0x1f, RZ ;  /* 0x0000001f0f057819 */ /* 0x000fc800000006ff */
[----:B------:R-:W2:Y:S02]  /*1a50*/  SYNCS.PHASECHK.TRANS64.TRYWAIT P0, [UR17+0x38], R5 ;  /* 0x00003805ff0075a7 */ /* 0x000ea40008001111 */
[----:B--2---:R-:W-:Y:S05]  /*1a60*/  @!P0 BRA `(.L_x_28) ;  /* 0x00000048006c8947 */ /* 0x004fea0003800000 */
.L_x_27:
[----:B------:R2:W-:Y:S01]  /*1a70*/  @!P5 SYNCS.ARRIVE.TRANS64 RZ, [UR17], R3 ;  /* 0x00000003ffffd9a7 */ /* 0x0005e20008000011 */
[----:B------:R-:W-:Y:S04]  /*1a80*/  BSSY.RECONVERGENT B0, `(.L_x_29) ;  /* 0x0000003000007945 */ /* 0x000fe80003800200 */
[----:B------:R-:W-:Y:S05]  /*1a90*/  @P4 BRA `(.L_x_30) ;  /* 0x0000000000044947 */ /* 0x000fea0003800000 */
[----:B------:R-:W-:Y:S05]  /*1aa0*/  BPT.TRAP 0x1 ;  /* 0x000000040000795c */ /* 0x000fea0000300000 */
.L_x_30:
[----:B------:R-:W-:Y:S05]  /*1ab0*/  BSYNC.RECONVERGENT B0 ;  /* 0x0000000000007941 */ /* 0x000fea0003800200 */
.L_x_29:
        /* <DEDUP_REMOVED lines=20> */
[----:B------:R-:W-:Y:S01]  /*1c00*/  UIADD3 UR8, UPT, UPT, UR8, 0x10400, URZ ;  /* 0x0001040008087890 */ /* 0x000fe2000fffe0ff */
[----:B------:R-:W-:Y:S01]  /*1c10*/  UMOV UR9, UR17 ;  /* 0x0000001100097c82 */ /* 0x000fe20008000000 */
[----:B------:R-:W-:Y:S01]  /*1c20*/  UMOV UR10, UR18 ;  /* 0x00000012000a7c82 */ /* 0x000fe20008000000 */
[----:B------:R-:W-:Y:S01]  /*1c30*/  UIADD3 UR24, UPT, UPT, UR24, 0x1, URZ ;  /* 0x0000000118187890 */ /* 0x000fe2000fffe0ff */
[----:B------:R-:W-:-:S03]  /*1c40*/  UMOV UR25, UR6 ;  /* 0x0000000600197c82 */ /* 0x000fc60008000000 */
[----:B------:R1:W-:Y:S01]  /*1c50*/  UTMALDG.3D [UR16], [UR30], desc[UR26] ;  /* 0x00001a101e0075b4 */ /* 0x0003e20008011000 */
[----:B------:R-:W-:Y:S01]  /*1c60*/  UISETP.NE.AND UP0, UPT, UR24, UR21, UPT ;  /* 0x000000151800728c */ /* 0x000fe2000bf05270 */
[----:B------:R1:W-:Y:S08]  /*1c70*/  UTMALDG.3D [UR8], [UR28], desc[UR26] ;  /* 0x00001a081c0075b4 */ /* 0x0003f00008011000 */
[----:B------:R-:W-:Y:S05]  /*1c80*/  BRA.U UP0, `(.L_x_31) ;  /* 0xfffffffd00607547 */ /* 0x000fea000b83ffff */
.L_x_26:
[C---:B-1----:R-:W-:Y:S01]  /*1c90*/  LEA R2, R14.reuse, UR4, 0x3 ;  /* 0x000000040e027c11 */ /* 0x042fe2000f8e18ff */
[----:B------:R-:W-:Y:S01]  /*1ca0*/  NOP ;  /* 0x0000000000007918 */ /* 0x000fe20000000000 */
[----:B--2---:R-:W-:Y:S02]  /*1cb0*/  SHF.L.U32 R3, R13, 0x1f, RZ ;  /* 0x0000001f0d037819 */ /* 0x004fe400000006ff */
[----:B------:R-:W-:Y:S02]  /*1cc0*/  LEA R4, R14, UR4, 0x4 ;  /* 0x000000040e047c11 */ /* 0x000fe4000f8e20ff */
[----:B------:R-:W1:Y:S02]  /*1cd0*/  SYNCS.PHASECHK.TRANS64.TRYWAIT P0, [R2+URZ+0x90], R3 ;  /* 0x00009003020075a7 */ /* 0x000e6400080011ff */
[----:B-1----:R-:W-:Y:S05]  /*1ce0*/  @!P0 BRA `(.L_x_32) ;  /* 0x0000004400e48947 */ /* 0x002fea0003800000 */
.L_x_101:
[----:B------:R-:W2:Y:S01]  /*1cf0*/  LDS.128 R4, [R4+0x120] ;  /* 0x0001200004047984 */ /* 0x000ea20000000c00 */
[----:B---3--:R-:W-:Y:S01]  /*1d00*/  ISETP.GE.AND P0, PT, R40, 0x1, PT ;  /* 0x000000012800780c */ /* 0x008fe20003f06270 */
[----:B-1----:R-:W-:Y:S01]  /*1d10*/  VIADD R2, R2, 0xa0 ;  /* 0x000000a002027836 */ /* 0x002fe20000000000 */
[----:B------:R-:W-:Y:S01]  /*1d20*/  @!PT LDS RZ, [RZ] ;  /* 0x00000000fffff984 */ /* 0x000fe20000000800 */
[----:B------:R-:W-:Y:S01]  /*1d30*/  @!PT LDS RZ, [RZ] ;  /* 0x00000000fffff984 */ /* 0x000fe20000000800 */
[----:B------:R-:W-:Y:S01]  /*1d40*/  @!PT LDS RZ, [RZ] ;  /* 0x00000000fffff984 */ /* 0x000fe20000000800 */
[----:B------:R-:W-:Y:S01]  /*1d50*/  @!PT LDS RZ, [RZ] ;  /* 0x00000000fffff984 */ /* 0x000fe20000000800 */
[----:B------:R1:W-:Y:S06]  /*1d60*/  MEMBAR.ALL.CTA ;  /* 0x0000000000007992 */ /* 0x0003ec0000008000 */
[----:B-1----:R-:W1:Y:S01]  /*1d70*/  FENCE.VIEW.ASYNC.S ;  /* 0x00000000000073c6 */ /* 0x002e620000000000 */
[----:B------:R-:W-:-:S04]  /*1d80*/  PRMT R2, RZ, 0x654, R2 ;  /* 0x00000654ff027816 */ /* 0x000fc80000000002 */
[----:B-1----:R1:W-:Y:S01]  /*1d90*/  SYNCS.ARRIVE.TRANS64.RED.A1T0 RZ, [R2+URZ], RZ ;  /* 0x000000ff02ff79a7 */ /* 0x0023e200081004ff */
[----:B--2---:R-:W-:-:S13]  /*1da0*/  LOP3.LUT P2, RZ, R6, 0x1, RZ, 0xc0, !PT ;  /* 0x0000000106ff7812 */ /* 0x004fda000784c0ff */
[----:B------:R-:W-:Y:S01]  /*1db0*/  @P2 SHF.R.U32.HI R3, RZ, 0x10, R5 ;  /* 0x00000010ff032819 */ /* 0x000fe20000011605 */
[----:B------:R-:W-:Y:S01]  /*1dc0*/  VOTEU.ANY UP0, P2 ;  /* 0x0000000000ff7886 */ /* 0x000fe20001000100 */
[----:B------:R-:W-:Y:S02]  /*1dd0*/  @P2 MOV R11, R4 ;  /* 0x00000004000b2202 */ /* 0x000fe40000000f00 */
[----:B------:R-:W-:Y:S02]  /*1de0*/  @P2 R2UR.BROADCAST UR8, R3 ;  /* 0x00000000030822ca */ /* 0x000fe400008e0000 */
[----:B------:R-:W-:-:S11]  /*1df0*/  @P2 LOP3.LUT R8, R5, 0xffff, RZ, 0xc0, !PT ;  /* 0x0000ffff05082812 */ /* 0x000fd600078ec0ff */
[----:B------:R-:W-:Y:S01]  /*1e00*/  @UP0 UMOV UR36, UR8 ;  /* 0x0000000800240c82 */ /* 0x000fe20008000000 */
[----:B-1----:R-:W-:Y:S05]  /*1e10*/  @!P0 BRA `(.L_x_33) ;  /* 0x0000000000b88947 */ /* 0x002fea0003800000 */
[----:B------:R-:W4:Y:S01]  /*1e20*/  LDC.64 R4, c[0x0][0xb18] ;  /* 0x0002c600ff047b82 */ /* 0x000f220000000a00 */
[----:B------:R-:W-:-:S07]  /*1e30*/  ISETP.NE.AND P3, PT, R40, 0x1, PT ;  /* 0x000000012800780c */ /* 0x000fce0003f65270 */
[----:B------:R-:W1:Y:S08]  /*1e40*/  LDC.64 R6, c[0x0][0xb10] ;  /* 0x0002c400ff067b82 */ /* 0x000e700000000a00 */
[----:B------:R-:W2:Y:S08]  /*1e50*/  LDC R16, c[0x0][0xb20] ;  /* 0x0002c800ff107b82 */ /* 0x000eb00000000800 */
[----:B------:R-:W3:Y:S01]  /*1e60*/  LDC R18, c[0x0][0xb0c] ;  /* 0x0002c300ff127b82 */ /* 0x000ee20000000800 */
[----:B----4-:R-:W-:Y:S01]  /*1e70*/  IMAD.HI.U32 R17, R0, R5, RZ ;  /* 0x0000000500117227 */ /* 0x010fe200078e00ff */
[----:B------:R-:W-:-:S03]  /*1e80*/  ISETP.NE.AND P0, PT, R4, 0x1, PT ;  /* 0x000000010400780c */ /* 0x000fc60003f05270 */
[----:B------:R-:W-:-:S03]  /*1e90*/  IMAD.HI.U32 R5, R8, R5, RZ ;  /* 0x0000000508057227 */ /* 0x000fc600078e00ff */
[----:B------:R-:W4:Y:S01]  /*1ea0*/  LDC.64 R2, c[0x0][0xb28] ;  /* 0x0002ca00ff027b82 */ /* 0x000f220000000a00 */
[----:B-1----:R-:W-:-:S04]  /*1eb0*/  IMAD.HI.U32 R20, R9, R6, RZ ;  /* 0x0000000609147227 */ /* 0x002fc800078e00ff */
[----:B------:R-:W-:Y:S01]  /*1ec0*/  IMAD.HI.U32 R22, R11, R6, RZ ;  /* 0x000000060b167227 */ /* 0x000fe200078e00ff */
[----:B------:R-:W-:Y:S02]  /*1ed0*/  SHF.R.U32.HI R20, RZ, R7, R20 ;  /* 0x00000007ff147219 */ /* 0x000fe40000011614 */
[-C--:B--2---:R-:W-:Y:S02]  /*1ee0*/  SHF.R.U32.HI R17, RZ, R16.reuse, R17 ;  /* 0x00000010ff117219 */ /* 0x084fe40000011611 */
[----:B------:R-:W-:Y:S02]  /*1ef0*/  SHF.R.U32.HI R5, RZ, R16, R5 ;  /* 0x00000010ff057219 */ /* 0x000fe40000011605 */
[----:B------:R-:W-:Y:S02]  /*1f00*/  SEL R17, R0, R17, !P0 ;  /* 0x0000001100117207 */ /* 0x000fe40004000000 */
[----:B------:R-:W-:Y:S02]  /*1f10*/  SHF.R.U32.HI R22, RZ, R7, R22 ;  /* 0x00000007ff167219 */ /* 0x000fe40000011616 */
[----:B---3--:R-:W-:-:S02]  /*1f20*/  ISETP.NE.AND P1, PT, R18, 0x1, PT ;  /* 0x000000011200780c */ /* 0x008fc40003f25270 */
[----:B------:R-:W-:Y:S02]  /*1f30*/  SEL R5, R8, R5, !P0 ;  /* 0x0000000508057207 */ /* 0x000fe40004000000 */
[----:B------:R-:W-:Y:S02]  /*1f40*/  SEL R19, R9, R20, !P1 ;  /* 0x0000001409137207 */ /* 0x000fe40004800000 */
[----:B------:R-:W-:Y:S01]  /*1f50*/  SEL R7, R11, R22, !P1 ;  /* 0x000000160b077207 */ /* 0x000fe20004800000 */
[----:B----4-:R-:W-:-:S04]  /*1f60*/  IMAD.HI.U32 R20, R17, R2, RZ ;  /* 0x0000000211147227 */ /* 0x010fc800078e00ff */
[----:B------:R-:W-:Y:S01]  /*1f70*/  IMAD.HI.U32 R6, R19, R2, RZ ;  /* 0x0000000213067227 */ /* 0x000fe200078e00ff */
[----:B------:R-:W-:-:S04]  /*1f80*/  @P3 SHF.R.U32.HI R17, RZ, R3, R20 ;  /* 0x00000003ff113219 */ /* 0x000fc80000011614 */
[----:B------:R-:W-:Y:S01]  /*1f90*/  @P3 SHF.R.U32.HI R19, RZ, R3, R6 ;  /* 0x00000003ff133219 */ /* 0x000fe20000011606 */
[----:B------:R-:W-:-:S04]  /*1fa0*/  IMAD R17, R40, R17, RZ ;  /* 0x0000001128117224 */ /* 0x000fc800078e02ff */
[----:B------:R-:W-:Y:S01]  /*1fb0*/  IMAD R6, R40, R19, RZ ;  /* 0x0000001328067224 */ /* 0x000fe200078e02ff */
[C---:B------:R-:W-:Y:S02]  /*1fc0*/  ISETP.GE.AND P0, PT, R5.reuse, R17, PT ;  /* 0x000000110500720c */ /* 0x040fe40003f06270 */
[----:B------:R-:W-:Y:S02]  /*1fd0*/  IADD3 R17, PT, PT, -R5, RZ, RZ ;  /* 0x000000ff05117210 */ /* 0x000fe40007ffe1ff */
[----:B------:R-:W-:Y:S01]  /*1fe0*/  ISETP.GE.OR P0, PT, R7, R6, P0 ;  /* 0x000000060700720c */ /* 0x000fe20000706670 */
[----:B------:R-:W-:-:S04]  /*1ff0*/  IMAD.HI.U32 R6, R5, R2, RZ ;  /* 0x0000000205067227 */ /* 0x000fc800078e00ff */
[----:B------:R-:W-:Y:S01]  /*2000*/  IMAD R8, R4, R17, R8 ;  /* 0x0000001104087224 */ /* 0x000fe200078e0208 */
[----:B------:R-:W-:-:S04]  /*2010*/  SHF.R.U32.HI R6, RZ, R3, R6 ;  /* 0x00000003ff067219 */ /* 0x000fc80000011606 */
[----:B------:R-:W-:-:S03]  /*2020*/  SEL R6, R5, R6, !P3 ;  /* 0x0000000605067207 */ /* 0x000fc60005800000 */
[----:B------:R-:W-:-:S04]  /*2030*/  @!P0 IMAD.HI.U32 R16, R7, R2, RZ ;  /* 0x0000000207108227 */ /* 0x000fc800078e00ff */
[----:B------:R-:W-:Y:S01]  /*2040*/  IMAD.MOV R2, RZ, RZ, -R6 ;  /* 0x000000ffff027224 */ /* 0x000fe200078e0a06 */
[----:B------:R-:W-:-:S03]  /*2050*/  @!P0 SHF.R.U32.HI R16, RZ, R3, R16 ;  /* 0x00000003ff108219 */ /* 0x000fc60000011610 */
[----:B------:R-:W-:Y:S01]  /*2060*/  IMAD R2, R40, R2, R5 ;  /* 0x0000000228027224 */ /* 0x000fe200078e0205 */
[----:B------:R-:W-:-:S05]  /*2070*/  @!P0 SEL R3, R7, R16, !P3 ;  /* 0x0000001007038207 */ /* 0x000fca0005800000 */
[--C-:B------:R-:W-:Y:S02]  /*2080*/  @!P0 IMAD.IADD R6, R6, 0x1, -R3.reuse ;  /* 0x0000000106068824 */ /* 0x100fe400078e0a03 */
[----:B------:R-:W-:Y:S01]  /*2090*/  @!P0 IMAD R3, R2, R19, R3 ;  /* 0x0000001302038224 */ /* 0x000fe200078e0203 */
[----:B------:R-:W-:Y:S01]  /*20a0*/  IADD3 R2, PT, PT, -R7, RZ, RZ ;  /* 0x000000ff07027210 */ /* 0x000fe20007ffe1ff */
[----:B------:R-:W-:Y:S02]  /*20b0*/  @!P0 IMAD R5, R40, R6, R7 ;  /* 0x0000000628058224 */ /* 0x000fe400078e0207 */
[----:B------:R-:W-:Y:S02]  /*20c0*/  @!P0 IMAD.MOV.U32 R7, RZ, RZ, R3 ;  /* 0x000000ffff078224 */ /* 0x000fe400078e0003 */
[----:B------:R-:W-:Y:S02]  /*20d0*/  IMAD R2, R18, R2, R11 ;  /* 0x0000000212027224 */ /* 0x000fe400078e020b */
[----:B------:R-:W-:-:S02]  /*20e0*/  IMAD R8, R5, R4, R8 ;  /* 0x0000000405087224 */ /* 0x000fc400078e0208 */
[----:B------:R-:W-:Y:S02]  /*20f0*/  IMAD R11, R7, R18, R2 ;  /* 0x00000012070b7224 */ /* 0x000fe400078e0202 */
.L_x_33:
[----:B------:R-:W1:Y:S02]  /*2100*/  LDCU UR8, c[0x0][0xb30] ;  /* 0x00016600ff0877ac */ /* 0x000e640008000800 */
[----:B-1----:R-:W-:-:S09]  /*2110*/  UISETP.NE.AND UP0, UPT, UR8, 0x1, UPT ;  /* 0x000000010800788c */ /* 0x002fd2000bf05270 */
[----:B------:R-:W-:Y:S05]  /*2120*/  BRA.U UP0, `(.L_x_34) ;  /* 0x0000000100407547 */ /* 0x000fea000b800000 */
[----:B------:R-:W1:Y:S08]  /*2130*/  LDC.64 R4, c[0x0][0xb10] ;  /* 0x0002c400ff047b82 */ /* 0x000e700000000a00 */
[----:B------:R-:W2:Y:S08]  /*2140*/  LDC.64 R2, c[0x0][0xb18] ;  /* 0x0002c600ff027b82 */ /* 0x000eb00000000a00 */
[----:B------:R-:W3:Y:S08]  /*2150*/  LDC R6, c[0x0][0xb20] ;  /* 0x0002c800ff067b82 */ /* 0x000ef00000000800 */
[----:B------:R-:W4:Y:S01]  /*2160*/  LDC R16, c[0x0][0xb0c] ;  /* 0x0002c300ff107b82 */ /* 0x000f220000000800 */
[----:B-1----:R-:W-:-:S05]  /*2170*/  IMAD.HI.U32 R4, R11, R4, RZ ;  /* 0x000000040b047227 */ /* 0x002fca00078e00ff */
[----:B------:R-:W-:Y:S01]  /*2180*/  SHF.R.U32.HI R4, RZ, R5, R4 ;  /* 0x00000005ff047219 */ /* 0x000fe20000011604 */
[----:B--2---:R-:W-:Y:S01]  /*2190*/  IMAD.HI.U32 R3, R8, R3, RZ ;  /* 0x0000000308037227 */ /* 0x004fe200078e00ff */
[----:B------:R-:W-:-:S04]  /*21a0*/  ISETP.NE.AND P0, PT, R2, 0x1, PT ;  /* 0x000000010200780c */ /* 0x000fc80003f05270 */
[----:B---3--:R-:W-:-:S04]  /*21b0*/  SHF.R.U32.HI R3, RZ, R6, R3 ;  /* 0x00000006ff037219 */ /* 0x008fc80000011603 */
[----:B------:R-:W-:Y:S02]  /*21c0*/  SEL R3, R8, R3, !P0 ;  /* 0x0000000308037207 */ /* 0x000fe40004000000 */
[----:B----4-:R-:W-:-:S04]  /*21d0*/  ISETP.NE.AND P1, PT, R16, 0x1, PT ;  /* 0x000000011000780c */ /* 0x010fc80003f25270 */
[----:B------:R-:W-:-:S05]  /*21e0*/  SEL R4, R11, R4, !P1 ;  /* 0x000000040b047207 */ /* 0x000fca0004800000 */
[----:B------:R-:W-:Y:S02]  /*21f0*/  IMAD.IADD R5, R3, 0x1, -R4 ;  /* 0x0000000103057824 */ /* 0x000fe400078e0a04 */
[----:B------:R-:W-:Y:S02]  /*2200*/  IMAD.IADD R3, R4, 0x1, -R3 ;  /* 0x0000000104037824 */ /* 0x000fe400078e0a03 */
[----:B------:R-:W-:Y:S02]  /*2210*/  IMAD R11, R5, R16, R11 ;  /* 0x00000010050b7224 */ /* 0x000fe400078e020b */
[----:B------:R-:W-:-:S07]  /*2220*/  IMAD R8, R3, R2, R8 ;  /* 0x0000000203087224 */ /* 0x000fce00078e0208 */
.L_x_34:
[----:B------:R-:W-:Y:S01]  /*2230*/  VIADD R14, R14, 0x1 ;  /* 0x000000010e0e7836 */ /* 0x000fe20000000000 */
[----:B------:R-:W-:Y:S01]  /*2240*/  PLOP3.LUT P1, PT, PT, PT, PT, 0x80, 0x8 ;  /* 0x000000000008781c */ /* 0x000fe20003f2f070 */
[----:B------:R-:W-:Y:S02]  /*2250*/  IMAD.IADD R97, R11, 0x1, R90 ;  /* 0x000000010b617824 */ /* 0x000fe400078e025a */
[----:B------:R-:W-:Y:S01]  /*2260*/  IMAD.IADD R91, R8, 0x1, R79 ;  /* 0x00000001085b7824 */ /* 0x000fe200078e024f */
[----:B------:R-:W-:-:S04]  /*2270*/  ISETP.NE.AND P0, PT, R14, 0x2, PT ;  /* 0x000000020e00780c */ /* 0x000fc80003f05270 */
[----:B------:R-:W-:Y:S02]  /*2280*/  SEL R2, RZ, 0x1, P0 ;  /* 0x00000001ff027807 */ /* 0x000fe40000000000 */
[----:B------:R-:W-:Y:S02]  /*2290*/  SEL R14, R14, RZ, P0 ;  /* 0x000000ff0e0e7207 */ /* 0x000fe40000000000 */
[----:B------:R-:W-:Y:S01]  /*22a0*/  LOP3.LUT R13, R13, R2, RZ, 0x3c, !PT ;  /* 0x000000020d0d7212 */ /* 0x000fe200078e3cff */
[----:B------:R-:W-:Y:S06]  /*22b0*/  @P2 BRA `(.L_x_35) ;  /* 0xfffffff000a02947 */ /* 0x000fec000383ffff */
[----:B------:R-:W-:Y:S01]  /*22c0*/  UIADD3 UR4, UPT, UPT, UR4, 0x38, URZ ;  /* 0x0000003804047890 */ /* 0x000fe2000fffe0ff */
[----:B------:R-:W-:-:S03]  /*22d0*/  SHF.L.U32 R3, R15, 0x1f, RZ ;  /* 0x0000001f0f037819 */ /* 0x000fc600000006ff */
[----:B------:R-:W-:-:S09]  /*22e0*/  ULEA UR5, UR6, UR4, 0x3 ;  /* 0x0000000406057291 */ /* 0x000fd2000f8e18ff */
[----:B------:R-:W1:Y:S02]  /*22f0*/  SYNCS.PHASECHK.TRANS64.TRYWAIT P0, [UR5], R3 ;  /* 0x00000003ff0075a7 */ /* 0x000e640008001105 */
[----:B-1----:R-:W-:Y:S05]  /*2300*/  @!P0 BRA `(.L_x_36) ;  /* 0x0000004000708947 */ /* 0x002fea0003800000 */
.L_x_103:
[----:B------:R-:W-:-:S04]  /*2310*/  UIADD3 UR6, UPT, UPT, UR6, 0x1, URZ ;  /* 0x0000000106067890 */ /* 0x000fc8000fffe0ff */
[----:B------:R-:W-:-:S04]  /*2320*/  UISETP.NE.AND UP0, UPT, UR6, 0x7, UPT ;  /* 0x000000070600788c */ /* 0x000fc8000bf05270 */
[----:B------:R-:W-:Y:S02]  /*2330*/  USEL UR7, URZ, 0x1, UP0 ;  /* 0x00000001ff077887 */ /* 0x000fe40008000000 */
[----:B------:R-:W-:-:S04]  /*2340*/  USEL UR6, UR6, URZ, UP0 ;  /* 0x000000ff06067287 */ /* 0x000fc80008000000 */
[----:B------:R-:W-:Y:S01]  /*2350*/  ULEA UR5, UR6, UR4, 0x3 ;  /* 0x0000000406057291 */ /* 0x000fe2000f8e18ff */
[----:B------:R-:W-:-:S04]  /*2360*/  LOP3.LUT R2, R15, UR7, RZ, 0x3c, !PT ;  /* 0x000000070f027c12 */ /* 0x000fc8000f8e3cff */
[----:B-1----:R-:W-:-:S04]  /*2370*/  SHF.L.U32 R3, R2, 0x1f, RZ ;  /* 0x0000001f02037819 */ /* 0x002fc800000006ff */
[----:B------:R-:W1:Y:S02]  /*2380*/  SYNCS.PHASECHK.TRANS64.TRYWAIT P0, [UR5], R3 ;  /* 0x00000003ff0075a7 */ /* 0x000e640008001105 */
[----:B-1----:R-:W-:Y:S05]  /*2390*/  @!P0 BRA `(.L_x_37) ;  /* 0x0000004000648947 */ /* 0x002fea0003800000 */
.L_x_105:
        /* <DEDUP_REMOVED lines=9> */
.L_x_107:
        /* <DEDUP_REMOVED lines=9> */
.L_x_109:
        /* <DEDUP_REMOVED lines=9> */
.L_x_111:
        /* <DEDUP_REMOVED lines=9> */
.L_x_113:
[----:B------:R-:W-:-:S04]  /*25e0*/  UIADD3 UR6, UPT, UPT, UR6, 0x1, URZ ;  /* 0x0000000106067890 */ /* 0x000fc8000fffe0ff */
[----:B------:R-:W-:-:S04]  /*25f0*/  UISETP.NE.AND UP0, UPT, UR6, 0x7, UPT ;  /* 0x000000070600788c */ /* 0x000fc8000bf05270 */
[----:B------:R-:W-:Y:S02]  /*2600*/  USEL UR5, URZ, 0x1, UP0 ;  /* 0x00000001ff057887 */ /* 0x000fe40008000000 */
[----:B------:R-:W-:-:S04]  /*2610*/  USEL UR6, UR6, URZ, UP0 ;  /* 0x000000ff06067287 */ /* 0x000fc80008000000 */
[----:B------:R-:W-:Y:S01]  /*2620*/  ULEA UR6, UR6, UR4, 0x3 ;  /* 0x0000000406067291 */ /* 0x000fe2000f8e18ff */
[----:B-1----:R-:W-:-:S04]  /*2630*/  LOP3.LUT R3, R2, UR5, RZ, 0x3c, !PT ;  /* 0x0000000502037c12 */ /* 0x002fc8000f8e3cff */
[----:B------:R-:W-:Y:S01]  /*2640*/  SHF.L.U32 R3, R3, 0x1f, RZ ;  /* 0x0000001f03037819 */ /* 0x000fe200000006ff */
[----:B----4-:R-:W-:-:S07]  /*2650*/  IMAD.U32 R0, RZ, RZ, UR6 ;  /* 0x00000006ff007e24 */ /* 0x010fce000f8e00ff */
.L_x_42:
[----:B-1----:R1:W2:Y:S02]  /*2660*/  SYNCS.PHASECHK.TRANS64.TRYWAIT P0, [R0+URZ], R3 ;  /* 0x00000003000075a7 */ /* 0x0022a400080011ff */
[----:B--2---:R-:W-:Y:S05]  /*2670*/  @!P0 NANOSLEEP.SYNCS 0x989680 ;  /* 0x009896800000895d */ /* 0x004fea0003900000 */
[----:B------:R-:W2:Y:S02]  /*2680*/  @!P0 SYNCS.PHASECHK.TRANS64 P0, [R0+URZ], R3 ;  /* 0x00000003000085a7 */ /* 0x000ea400080010ff */
[----:B--2---:R-:W-:Y:S05]  /*2690*/  @P0 EXIT ;  /* 0x000000000000094d */ /* 0x004fea0003800000 */
[----:B------:R-:W-:Y:S05]  /*26a0*/  BRA `(.L_x_42) ;  /* 0xfffffffc00ec7947 */ /* 0x000fea000383ffff */
.L_x_17:
[----:B------:R-:W-:-:S04]  /*26b0*/  UISETP.NE.AND UP1, UPT, UR37, URZ, UPT ;  /* 0x000000ff2500728c */ /* 0x000fc8000bf25270 */
[----:B------:R-:W-:-:S09]  /*26c0*/  UISETP.NE.OR UP1, UPT, UR8, 0x1, UP1 ;  /* 0x000000010800788c */ /* 0x000fd20008f25670 */
[----:B------:R-:W-:Y:S05]  /*26d0*/  BRA.U UP1, `(.L_x_43) ;  /* 0x0000000501487547 */ /* 0x000fea000b800000 */
[----:B------:R-:W-:Y:S01]  /*26e0*/  ISETP.NE.AND P2, PT, R2, RZ, PT ;  /* 0x000000ff0200720c */ /* 0x000fe20003f45270 */
[----:B------:R-:W-:Y:S01]  /*26f0*/  IMAD.MOV.U32 R12, RZ, RZ, 0x1 ;  /* 0x00000001ff0c7424 */ /* 0x000fe200078e00ff */
[----:B------:R-:W-:Y:S02]  /*2700*/  CS2R R10, SRZ ;  /* 0x00000000000a7805 */ /* 0x000fe4000001ff00 */
[----:B------:R-:W-:Y:S01]  /*2710*/  CS2R R8, SRZ ;  /* 0x0000000000087805 */ /* 0x000fe2000001ff00 */
[----:B------:R-:W-:Y:S01]  /*2720*/  UMOV UR4, 0x400 ;  /* 0x0000040000047882 */ /* 0x000fe20000000000 */
[----:B------:R-:W-:Y:S01]  /*2730*/  UMOV UR6, URZ ;  /* 0x000000ff00067c82 */ /* 0x000fe20008000000 */
[----:B------:R-:W-:-:S12]  /*2740*/  ULEA UR37, UR37, UR4, 0x18 ;  /* 0x0000000425257291 */ /* 0x000fd8000f8ec0ff */
.L_x_47:
[----:B------:R-:W-:Y:S02]  /*2750*/  LEA R0, R8, UR37, 0x3 ;  /* 0x0000002508007c11 */ /* 0x000fe4000f8e18ff */
[----:B------:R-:W-:-:S03]  /*2760*/  SHF.L.U32 R5, R9, 0x1f, RZ ;  /* 0x0000001f09057819 */ /* 0x000fc600000006ff */
[----:B------:R-:W-:Y:S01]  /*2770*/  VIADD R4, R0, 0x100 ;  /* 0x0000010000047836 */ /* 0x000fe20000000000 */
[----:B------:R-:W1:Y:S02]  /*2780*/  SYNCS.PHASECHK.TRANS64.TRYWAIT P0, [R0+URZ+0xf0], R5 ;  /* 0x0000f005000075a7 */ /* 0x000e6400080011ff */
[----:B-1----:R-:W-:Y:S05]  /*2790*/  @!P0 BRA `(.L_x_44) ;  /* 0x0000003c00dc8947 */ /* 0x002fea0003800000 */
.L_x_114:
[----:B------:R-:W-:Y:S01]  /*27a0*/  ULEA UR5, UR6, UR37, 0x3 ;  /* 0x0000002506057291 */ /* 0x000fe2000f8e18ff */
[----:B------:R-:W-:Y:S02]  /*27b0*/  PRMT R4, RZ, 0x654, R4 ;  /* 0x00000654ff047816 */ /* 0x000fe40000000004 */
[----:B-1----:R-:W-:Y:S01]  /*27c0*/  SHF.L.U32 R5, R12, 0x1f, RZ ;  /* 0x0000001f0c057819 */ /* 0x002fe200000006ff */
[----:B------:R-:W-:Y:S01]  /*27d0*/  UIADD3 UR4, UPT, UPT, UR5, 0x90, URZ ;  /* 0x0000009005047890 */ /* 0x000fe2000fffe0ff */
[----:B------:R1:W-:Y:S05]  /*27e0*/  SYNCS.ARRIVE.TRANS64.RED.A1T0 RZ, [R4+URZ], RZ ;  /* 0x000000ff04ff79a7 */ /* 0x0003ea00081004ff */
[----:B------:R-:W-:Y:S01]  /*27f0*/  IMAD.U32 R7, RZ, RZ, UR4 ;  /* 0x00000004ff077e24 */ /* 0x000fe2000f8e00ff */
[----:B------:R-:W2:Y:S04]  /*2800*/  SYNCS.PHASECHK.TRANS64.TRYWAIT P0, [UR5+0xa0], R5 ;  /* 0x0000a005ff0075a7 */ /* 0x000ea80008001105 */
[----:B------:R-:W-:Y:S01]  /*2810*/  PRMT R6, R2, 0x654, R7 ;  /* 0x0000065402067816 */ /* 0x000fe20000000007 */
[----:B-1----:R-:W-:Y:S01]  /*2820*/  @!P2 IMAD.MOV.U32 R4, RZ, RZ, 0x10 ;  /* 0x00000010ff04a424 */ /* 0x002fe200078e00ff */
[----:B--2---:R-:W-:Y:S06]  /*2830*/  @!P0 BRA `(.L_x_45) ;  /* 0x0000003c00c88947 */ /* 0x004fec0003800000 */
.L_x_116:
[----:B------:R-:W-:Y:S01]  /*2840*/  ULEA UR4, UR6, UR37, 0x4 ;  /* 0x0000002506047291 */ /* 0x000fe2000f8e20ff */
[----:B------:R-:W-:Y:S01]  /*2850*/  SEL R3, R6, R3, !P2 ;  /* 0x0000000306037207 */ /* 0x000fe20005000000 */
[----:B------:R-:W-:Y:S01]  /*2860*/  UIADD3 UR5, UPT, UPT, UR5, 0x90, URZ ;  /* 0x0000009005057890 */ /* 0x000fe2000fffe0ff */
[----:B-1----:R-:W-:Y:S01]  /*2870*/  LEA R0, R11, UR37, 0x3 ;  /* 0x000000250b007c11 */ /* 0x002fe2000f8e18ff */
[----:B------:R-:W-:Y:S01]  /*2880*/  UIADD3 UR4, UPT, UPT, UR4, 0x120, URZ ;  /* 0x0000012004047890 */ /* 0x000fe2000fffe0ff */
[----:B------:R-:W-:Y:S01]  /*2890*/  SHF.L.U32 R5, R10, 0x1f, RZ ;  /* 0x0000001f0a057819 */ /* 0x000fe200000006ff */
[----:B------:R1:W-:Y:S01]  /*28a0*/  @!P2 SYNCS.ARRIVE.TRANS64.RED RZ, [R3+URZ], R4 ;  /* 0x0000000403ffa9a7 */ /* 0x0003e200080004ff */
[----:B------:R-:W-:Y:S01]  /*28b0*/  UIADD3 UR6, UPT, UPT, UR6, 0x1, URZ ;  /* 0x0000000106067890 */ /* 0x000fe2000fffe0ff */
[----:B------:R-:W-:-:S03]  /*28c0*/  VIADD R8, R8, 0x1 ;  /* 0x0000000108087836 */ /* 0x000fc60000000000 */
[----:B------:R-:W-:Y:S02]  /*28d0*/  UISETP.NE.AND UP0, UPT, UR6, 0x2, UPT ;  /* 0x000000020600788c */ /* 0x000fe4000bf05270 */
[----:B------:R-:W-:Y:S06]  /*28e0*/  UGETNEXTWORKID.BROADCAST [UR4], [UR5] ;  /* 0x00000000040073ca */ /* 0x000fec0008000100 */
[----:B------:R-:W-:Y:S01]  /*28f0*/  USEL UR4, URZ, 0x1, UP0 ;  /* 0x00000001ff047887 */ /* 0x000fe20008000000 */
[----:B------:R-:W-:Y:S01]  /*2900*/  ISETP.NE.AND P0, PT, R8, 0x2, PT ;  /* 0x000000020800780c */ /* 0x000fe20003f05270 */
[----:B------:R-:W-:Y:S01]  /*2910*/  USEL UR6, UR6, URZ, UP0 ;  /* 0x000000ff06067287 */ /* 0x000fe20008000000 */
[----:B------:R-:W2:Y:S03]  /*2920*/  SYNCS.PHASECHK.TRANS64.TRYWAIT P1, [R0+URZ+0x90], R5 ;  /* 0x00009005000075a7 */ /* 0x000ea600080211ff */
[----:B------:R-:W-:Y:S01]  /*2930*/  LOP3.LUT R12, R12, UR4, RZ, 0x3c, !PT ;  /* 0x000000040c0c7c12 */ /* 0x000fe2000f8e3cff */
[----:B-12---:R-:W-:Y:S07]  /*2940*/  @!P1 BRA `(.L_x_46) ;  /* 0x0000003c009c9947 */ /* 0x006fee0003800000 */
.L_x_117:
[C---:B------:R-:W-:Y:S01]  /*2950*/  LEA R4, R11.reuse, UR37, 0x4 ;  /* 0x000000250b047c11 */ /* 0x040fe2000f8e20ff */
[----:B-1----:R-:W-:Y:S01]  /*2960*/  VIADD R0, R0, 0xa0 ;  /* 0x000000a000007836 */ /* 0x002fe20000000000 */
[----:B------:R-:W-:Y:S01]  /*2970*/  SEL R8, R8, RZ, P0 ;  /* 0x000000ff08087207 */ /* 0x000fe20000000000 */
[----:B------:R-:W-:-:S03]  /*2980*/  VIADD R11, R11, 0x1 ;  /* 0x000000010b0b7836 */ /* 0x000fc60000000000 */
[----:B------:R-:W1:Y:S01]  /*2990*/  LDS.128 R4, [R4+0x120] ;  /* 0x0001200004047984 */ /* 0x000e620000000c00 */
[----:B------:R-:W-:Y:S02]  /*29a0*/  PRMT R0, RZ, 0x654, R0 ;  /* 0x00000654ff007816 */ /* 0x000fe40000000000 */
[C---:B------:R-:W-:Y:S01]  /*29b0*/  ISETP.NE.AND P1, PT, R11.reuse, 0x2, PT ;  /* 0x000000020b00780c */ /* 0x040fe20003f25270 */
[----:B------:R-:W-:Y:S01]  /*29c0*/  @!PT LDS RZ, [RZ] ;  /* 0x00000000fffff984 */ /* 0x000fe20000000800 */
[----:B------:R-:W-:Y:S01]  /*29d0*/  @!PT LDS RZ, [RZ] ;  /* 0x00000000fffff984 */ /* 0x000fe20000000800 */
[----:B------:R-:W-:Y:S01]  /*29e0*/  @!PT LDS RZ, [RZ] ;  /* 0x00000000fffff984 */ /* 0x000fe20000000800 */
[----:B------:R-:W-:Y:S01]  /*29f0*/  @!PT LDS RZ, [RZ] ;  /* 0x00000000fffff984 */ /* 0x000fe20000000800 */
[----:B------:R2:W-:Y:S06]  /*2a00*/  MEMBAR.ALL.CTA ;  /* 0x0000000000007992 */ /* 0x0005ec0000008000 */
[----:B--2---:R-:W2:Y:S01]  /*2a10*/  FENCE.VIEW.ASYNC.S ;  /* 0x00000000000073c6 */ /* 0x004ea20000000000 */
[----:B------:R-:W-:Y:S01]  /*2a20*/  SEL R11, R11, RZ, P1 ;  /* 0x000000ff0b0b7207 */ /* 0x000fe20000800000 */
[----:B--2---:R2:W-:Y:S01]  /*2a30*/  SYNCS.ARRIVE.TRANS64.RED.A1T0 RZ, [R0+URZ], RZ ;  /* 0x000000ff00ff79a7 */ /* 0x0045e200081004ff */
[----:B-1----:R-:W-:-:S02]  /*2a40*/  LOP3.LUT P3, RZ, R6, 0x1, RZ, 0xc0, !PT ;  /* 0x0000000106ff7812 */ /* 0x002fc4000786c0ff */
[----:B------:R-:W-:-:S04]  /*2a50*/  SEL R5, RZ, 0x1, P1 ;  /* 0x00000001ff057807 */ /* 0x000fc80000800000 */
[----:B------:R-:W-:Y:S02]  /*2a60*/  LOP3.LUT R10, R10, R5, RZ, 0x3c, !PT ;  /* 0x000000050a0a7212 */ /* 0x000fe400078e3cff */
[----:B--2---:R-:W-:-:S04]  /*2a70*/  SEL R0, RZ, 0x1, P0 ;  /* 0x00000001ff007807 */ /* 0x004fc80000000000 */
[----:B------:R-:W-:Y:S01]  /*2a80*/  LOP3.LUT R9, R9, R0, RZ, 0x3c, !PT ;  /* 0x0000000009097212 */ /* 0x000fe200078e3cff */
[----:B------:R-:W-:Y:S06]  /*2a90*/  @P3 BRA `(.L_x_47) ;  /* 0xfffffffc002c3947 */ /* 0x000fec000383ffff */
[----:B------:R-:W-:Y:S01]  /*2aa0*/  ULEA UR5, UR6, UR37, 0x3 ;  /* 0x0000002506057291 */ /* 0x000fe2000f8e18ff */
[----:B------:R-:W-:-:S08]  /*2ab0*/  SHF.L.U32 R3, R12, 0x1f, RZ ;  /* 0x0000001f0c037819 */ /* 0x000fd000000006ff */
[----:B------:R-:W1:Y:S02]  /*2ac0*/  SYNCS.PHASECHK.TRANS64 P0, [UR5+0xa0], R3 ;  /* 0x0000a003ff0075a7 */ /* 0x000e640008001005 */
[----:B-1----:R-:W-:Y:S05]  /*2ad0*/  @P0 BRA `(.L_x_48) ;  /* 0x0000000000080947 */ /* 0x002fea0003800000 */
[----:B------:R-:W1:Y:S02]  /*2ae0*/  SYNCS.PHASECHK.TRANS64.TRYWAIT P0, [UR5+0xa0], R3 ;  /* 0x0000a003ff0075a7 */ /* 0x000e640008001105 */
[----:B-1----:R-:W-:Y:S05]  /*2af0*/  @!P0 BRA `(.L_x_49) ;  /* 0x0000003c00448947 */ /* 0x002fea0003800000 */
.L_x_48:
[----:B------:R-:W-:-:S04]  /*2b00*/  UIADD3 UR4, UPT, UPT, UR6, 0x1, URZ ;  /* 0x0000000106047890 */ /* 0x000fc8000fffe0ff */
[----:B------:R-:W-:-:S04]  /*2b10*/  UISETP.NE.AND UP0, UPT, UR4, 0x2, UPT ;  /* 0x000000020400788c */ /* 0x000fc8000bf05270 */
[----:B------:R-:W-:Y:S02]  /*2b20*/  USEL UR7, URZ, 0x1, UP0 ;  /* 0x00000001ff077887 */ /* 0x000fe40008000000 */
[----:B------:R-:W-:-:S04]  /*2b30*/  USEL UR4, UR4, URZ, UP0 ;  /* 0x000000ff04047287 */ /* 0x000fc80008000000 */
[----:B------:R-:W-:Y:S01]  /*2b40*/  ULEA UR4, UR4, UR37, 0x3 ;  /* 0x0000002504047291 */ /* 0x000fe2000f8e18ff */
[----:B-1----:R-:W-:-:S04]  /*2b50*/  LOP3.LUT R3, R12, UR7, RZ, 0x3c, !PT ;  /* 0x000000070c037c12 */ /* 0x002fc8000f8e3cff */
[----:B------:R-:W-:-:S04]  /*2b60*/  SHF.L.U32 R0, R3, 0x1f, RZ ;  /* 0x0000001f03007819 */ /* 0x000fc800000006ff */
[----:B------:R-:W1:Y:S02]  /*2b70*/  SYNCS.PHASECHK.TRANS64 P0, [UR4+0xa0], R0 ;  /* 0x0000a000ff0075a7 */ /* 0x000e640008001004 */
[----:B-1----:R-:W-:Y:S05]  /*2b80*/  @P0 EXIT ;  /* 0x000000000000094d */ /* 0x002fea0003800000 */
[----:B------:R-:W-:Y:S02]  /*2b90*/  SHF.L.U32 R3, R3, 0x1f, RZ ;  /* 0x0000001f03037819 */ /* 0x000fe400000006ff */
[----:B------:R-:W-:-:S07]  /*2ba0*/  MOV R0, UR4 ;  /* 0x0000000400007c02 */ /* 0x000fce0008000f00 */
.L_x_50:
[----:B-1----:R1:W2:Y:S02]  /*2bb0*/  SYNCS.PHASECHK.TRANS64.TRYWAIT P0, [R0+URZ+0xa0], R3 ;  /* 0x0000a003000075a7 */ /* 0x0022a400080011ff */
[----:B--2---:R-:W-:Y:S05]  /*2bc0*/  @!P0 NANOSLEEP.SYNCS 0x989680 ;  /* 0x009896800000895d */ /* 0x004fea0003900000 */
[----:B------:R-:W2:Y:S02]  /*2bd0*/  @!P0 SYNCS.PHASECHK.TRANS64 P0, [R0+URZ+0xa0], R3 ;  /* 0x0000a003000085a7 */ /* 0x000ea400080010ff */
[----:B--2---:R-:W-:Y:S05]  /*2be0*/  @P0 EXIT ;  /* 0x000000000000094d */ /* 0x004fea0003800000 */
[----:B------:R-:W-:Y:S05]  /*2bf0*/  BRA `(.L_x_50) ;  /* 0xfffffffc00ec7947 */ /* 0x000fea000383ffff */
.L_x_43:
[----:B------:R-:W-:-:S09]  /*2c00*/  UISETP.NE.AND UP1, UPT, UR8, URZ, UPT ;  /* 0x000000ff0800728c */ /* 0x000fd2000bf25270 */
[----:B------:R-:W-:Y:S05]  /*2c10*/  BRA.U UP1, `(.L_x_51) ;  /* 0x0000000d01cc7547 */ /* 0x000fea000b800000 */
[----:B------:R-:W-:Y:S01]  /*2c20*/  UMOV UR4, 0x40 ;  /* 0x0000004000047882 */ /* 0x000fe20000000000 */
[----:B------:R-:W-:Y:S01]  /*2c30*/  NOP ;  /* 0x0000000000007918 */ /* 0x000fe20000000000 */
[----:B------:R-:W-:Y:S01]  /*2c40*/  ULEA UR4, UR37, UR4, 0x18 ;  /* 0x0000000425047291 */ /* 0x000fe2000f8ec0ff */
[----:B------:R-:W-:Y:S02]  /*2c50*/  UMOV UR5, 0x400 ;  /* 0x0000040000057882 */ /* 0x000fe40000000000 */
[----:B------:R-:W-:-:S06]  /*2c60*/  ULEA UR37, UR37, UR5, 0x18 ;  /* 0x0000000525257291 */ /* 0x000fcc000f8ec0ff */
[----:B------:R-:W1:Y:S02]  /*2c70*/  LDS.U8 R0, [UR4+0x1c] ;  /* 0x00001c04ff007984 */ /* 0x000e640008000000 */
[----:B-1----:R-:W-:-:S13]  /*2c80*/  ISETP.NE.AND P0, PT, R0, RZ, PT ;  /* 0x000000ff0000720c */ /* 0x002fda0003f05270 */
[----:B------:R-:W-:Y:S05]  /*2c90*/  @P0 BRA `(.L_x_52) ;  /* 0x0000000000580947 */ /* 0x000fea0003800000 */
[----:B------:R-:W-:-:S13]  /*2ca0*/  ELECT P0, URZ, PT ;  /* 0x0000000000ff782f */ /* 0x000fda0003800000 */
[----:B------:R-:W-:Y:S05]  /*2cb0*/  @!P0 BRA `(.L_x_53) ;  /* 0x0000000000608947 */ /* 0x000fea0003800000 */
[----:B------:R-:W-:Y:S01]  /*2cc0*/  UMOV UR5, 0x10 ;  /* 0x0000001000057882 */ /* 0x000fe20000000000 */
[----:B------:R-:W-:Y:S01]  /*2cd0*/  HFMA2 R0, -RZ, RZ, 0, 5.9604644775390625e-08 ;  /* 0x00000001ff007431 */ /* 0x000fe200000001ff */
[----:B------:R-:W-:-:S03]  /*2ce0*/  MOV R2, 0xffff ;  /* 0x0000ffff00027802 */ /* 0x000fc60000000f00 */
[----:B------:R-:W-:Y:S04]  /*2cf0*/  DEPBAR.LE SB1, 0x36 ;  /* 0x00009d800000791a */ /* 0x000fe80000000000 */
[----:B------:R-:W1:Y:S02]  /*2d00*/  UTCATOMSWS.FIND_AND_SET.ALIGN UP0, UR5, UR5 ;  /* 0x00000005000575e3 */ /* 0x000e640008000800 */
[----:B-1----:R-:W-:Y:S01]  /*2d10*/  MOV R3, UR5 ;  /* 0x0000000500037c02 */ /* 0x002fe20008000f00 */
[----:B------:R-:W-:Y:S06]  /*2d20*/  BRA.U UP0, `(.L_x_54) ;  /* 0x0000000100187547 */ /* 0x000fec000b800000 */
.L_x_55:
[----:B------:R-:W-:Y:S05]  /*2d30*/  NANOSLEEP 0x64 ;  /* 0x000000640000795d */ /* 0x000fea0003800000 */
[----:B------:R-:W-:-:S05]  /*2d40*/  UMOV UR5, 0x10 ;  /* 0x0000001000057882 */ /* 0x000fca0000000000 */
[----:B------:R-:W-:Y:S04]  /*2d50*/  DEPBAR.LE SB1, 0x36 ;  /* 0x00009d800000791a */ /* 0x000fe80000000000 */
[----:B------:R-:W1:Y:S02]  /*2d60*/  UTCATOMSWS.FIND_AND_SET.ALIGN UP0, UR5, UR5 ;  /* 0x00000005000575e3 */ /* 0x000e640008000800 */
[----:B-1----:R-:W-:Y:S01]  /*2d70*/  MOV R3, UR5 ;  /* 0x0000000500037c02 */ /* 0x002fe20008000f00 */
[----:B------:R-:W-:Y:S05]  /*2d80*/  BRA.U !UP0, `(.L_x_55) ;  /* 0xfffffffd08e87547 */ /* 0x000fea000b83ffff */
.L_x_54:
[-C--:B------:R-:W-:Y:S02]  /*2d90*/  SHF.L.U32 R2, R2, R3.reuse, RZ ;  /* 0x0000000302027219 */ /* 0x080fe400000006ff */
[----:B------:R-:W-:Y:S01]  /*2da0*/  SHF.L.U32 R0, R0, R3, RZ ;  /* 0x0000000300007219 */ /* 0x000fe200000006ff */
[----:B------:R-:W-:Y:S02]  /*2db0*/  IMAD.SHL.U32 R3, R3, 0x20, RZ ;  /* 0x0000002003037824 */ /* 0x000fe400078e00ff */
[----:B------:R1:W-:Y:S04]  /*2dc0*/  ATOMS.OR RZ, [UR4+0x14], R2 ;  /* 0x00001402ffff798c */ /* 0x0003e8000b000004 */
[----:B------:R1:W-:Y:S04]  /*2dd0*/  ATOMS.OR RZ, [UR4+0x18], R0 ;  /* 0x00001800ffff798c */ /* 0x0003e8000b000004 */
[----:B------:R1:W-:Y:S01]  /*2de0*/  STS [UR37+0x140], R3 ;  /* 0x00014003ff007988 */ /* 0x0003e20008000825 */
[----:B------:R-:W-:Y:S05]  /*2df0*/  BRA `(.L_x_53) ;  /* 0x0000000000107947 */ /* 0x000fea0003800000 */
.L_x_52:
[----:B------:R-:W-:Y:S02]  /*2e00*/  MOV R0, 0xffffffff ;  /* 0xffffffff00007802 */ /* 0x000fe40000000f00 */
[----:B------:R-:W-:-:S03]  /*2e10*/  MOV R2, 0x2e40 ;  /* 0x00002e4000027802 */ /* 0x000fc60000000f00 */
[----:B------:R1:W-:Y:S04]  /*2e20*/  STS [UR37+0x140], R0 ;  /* 0x00014000ff007988 */ /* 0x0003e80008000825 */
[----:B-1-3-5:R-:W-:Y:S05]  /*2e30*/  CALL.REL.NOINC `($__internal_1_$__cuda_sm10x_tcgen05_guardrail_trap_phase_invalid_during_alloc) ;  /* 0x0000003c00c07944 */ /* 0x02afea0003c00000 */
.L_x_53:
[----:B------:R-:W-:Y:S05]  /*2e40*/  WARPSYNC.ALL ;  /* 0x0000000000007948 */ /* 0x000fea0003800000 */
[----:B------:R-:W2:Y:S01]  /*2e50*/  S2UR UR5, SR_CgaCtaId ;  /* 0x00000000000579c3 */ /* 0x000ea20000008800 */
[----:B------:R-:W-:Y:S01]  /*2e60*/  UMOV UR4, 0x400 ;  /* 0x0000040000047882 */ /* 0x000fe20000000000 */
[----:B------:R-:W-:-:S06]  /*2e70*/  NOP ;  /* 0x0000000000007918 */ /* 0x000fcc0000000000 */
[----:B------:R-:W-:Y:S06]  /*2e80*/  BAR.ARV 0x6, 0xa0 ;  /* 0x0182800000007b1d */ /* 0x000fec0000002000 */
[----:B------:R-:W4:Y:S01]  /*2e90*/  LDCU UR7, c[0x0][0x38c] ;  /* 0x00007180ff0777ac */ /* 0x000f220008000800 */
[----:B------:R-:W-:Y:S01]  /*2ea0*/  IMAD.MOV.U32 R11, RZ, RZ, 0x1 ;  /* 0x00000001ff0b7424 */ /* 0x000fe200078e00ff */
[----:B------:R-:W-:Y:S01]  /*2eb0*/  CS2R R8, SRZ ;  /* 0x0000000000087805 */ /* 0x000fe2000001ff00 */
[----:B------:R-:W-:Y:S01]  /*2ec0*/  IMAD.MOV.U32 R10, RZ, RZ, RZ ;  /* 0x000000ffff0a7224 */ /* 0x000fe200078e00ff */
[----:B------:R-:W3:Y:S01]  /*2ed0*/  LDCU UR6, c[0x0][0x38c] ;  /* 0x00007180ff0677ac */ /* 0x000ee20008000800 */
[----:B------:R-:W-:Y:S01]  /*2ee0*/  UMOV UR15, URZ ;  /* 0x000000ff000f7c82 */ /* 0x000fe20008000000 */
[----:B------:R-:W-:Y:S01]  /*2ef0*/  UMOV UR14, URZ ;  /* 0x000000ff000e7c82 */ /* 0x000fe20008000000 */
[----:B--2---:R-:W-:Y:S01]  /*2f00*/  ULEA UR5, UR5, UR4, 0x18 ;  /* 0x0000000405057291 */ /* 0x004fe2000f8ec0ff */
[----:B------:R-:W-:Y:S01]  /*2f10*/  UMOV UR24, 0x0 ;  /* 0x0000000000187882 */ /* 0x000fe20000000000 */
[----:B------:R-:W-:-:S02]  /*2f20*/  UMOV UR25, 0x4100010 ;  /* 0x0410001000197882 */ /* 0x000fc40000000000 */
[----:B------:R-:W-:Y:S02]  /*2f30*/  UIADD3 UR10, UPT, UPT, UR5, 0x2400, URZ ;  /* 0x00002400050a7890 */ /* 0x000fe4000fffe0ff */
[----:B------:R-:W-:Y:S02]  /*2f40*/  UIADD3 UR11, UPT, UPT, UR5, 0x10400, URZ ;  /* 0x00010400050b7890 */ /* 0x000fe4000fffe0ff */
[----:B----4-:R-:W-:Y:S01]  /*2f50*/  UIADD3 UR7, UPT, UPT, UR7, 0x7f, URZ ;  /* 0x0000007f07077890 */ /* 0x010fe2000fffe0ff */
[----:B-1----:R-:W1:Y:S01]  /*2f60*/  LDS R0, [UR5+0x140] ;  /* 0x00014005ff007984 */ /* 0x002e620008000800 */
[----:B------:R-:W-:Y:S02]  /*2f70*/  USHF.R.U32.HI UR10, URZ, 0x4, UR10 ;  /* 0x00000004ff0a7899 */ /* 0x000fe4000801160a */
[----:B------:R-:W-:Y:S02]  /*2f80*/  USHF.R.S32.HI UR4, URZ, 0x1f, UR7 ;  /* 0x0000001fff047899 */ /* 0x000fe40008011407 */
[----:B------:R-:W-:-:S02]  /*2f90*/  USHF.R.U32.HI UR11, URZ, 0x4, UR11 ;  /* 0x00000004ff0b7899 */ /* 0x000fc4000801160b */
[----:B------:R-:W-:Y:S02]  /*2fa0*/  ULEA.HI UR4, UR4, UR7, URZ, 0x7 ;  /* 0x0000000704047291 */ /* 0x000fe4000f8f38ff */
[----:B------:R-:W-:Y:S02]  /*2fb0*/  ULOP3.LUT UR10, UR10, 0x3fff, URZ, 0xc0, !UPT ;  /* 0x00003fff0a0a7892 */ /* 0x000fe4000f8ec0ff */
[----:B------:R-:W-:Y:S02]  /*2fc0*/  USHF.R.S32.HI UR4, URZ, 0x7, UR4 ;  /* 0x00000007ff047899 */ /* 0x000fe40008011404 */
[----:B------:R-:W-:Y:S02]  /*2fd0*/  ULOP3.LUT UR11, UR11, 0x3fff, URZ, 0xc0, !UPT ;  /* 0x00003fff0b0b7892 */ /* 0x000fe4000f8ec0ff */
[----:B------:R-:W-:Y:S01]  /*2fe0*/  UISETP.LT.AND UP0, UPT, UR4, 0x1, UPT ;  /* 0x000000010400788c */ /* 0x000fe2000bf01270 */
[----:B------:R-:W-:Y:S01]  /*2ff0*/  UMOV UR22, 0x0 ;  /* 0x0000000000167882 */ /* 0x000fe20000000000 */
[----:B------:R-:W-:-:S02]  /*3000*/  UMOV UR23, 0x4100010 ;  /* 0x0410001000177882 */ /* 0x000fc40000000000 */
[----:B------:R-:W-:Y:S02]  /*3010*/  USEL UR9, UR4, 0x1, !UP0 ;  /* 0x0000000104097887 */ /* 0x000fe4000c000000 */
[----:B------:R-:W-:Y:S02]  /*3020*/  ULOP3.LUT UR10, UR10, 0x10000, URZ, 0xfc, !UPT ;  /* 0x000100000a0a7892 */ /* 0x000fe4000f8efcff */
[----:B------:R-:W-:Y:S02]  /*3030*/  ULOP3.LUT UR11, UR11, 0x10000, URZ, 0xfc, !UPT ;  /* 0x000100000b0b7892 */ /* 0x000fe4000f8efcff */
[----:B------:R-:W-:Y:S02]  /*3040*/  UIADD3 UR9, UPT, UPT, -UR9, URZ, URZ ;  /* 0x000000ff09097290 */ /* 0x000fe4000fffe1ff */
[----:B---3--:R-:W-:Y:S01]  /*3050*/  UISETP.GE.AND UP3, UPT, UR6, 0x1, UPT ;  /* 0x000000010600788c */ /* 0x008fe2000bf66270 */
[----:B------:R-:W-:Y:S01]  /*3060*/  UMOV UR20, 0x0 ;  /* 0x0000000000147882 */ /* 0x000fe20000000000 */
[----:B------:R-:W-:Y:S01]  /*3070*/  UMOV UR21, 0x4100010 ;  /* 0x0410001000157882 */ /* 0x000fe20000000000 */
[----:B------:R-:W-:Y:S01]  /*3080*/  UMOV UR18, 0x0 ;  /* 0x0000000000127882 */ /* 0x000fe20000000000 */
[----:B------:R-:W-:Y:S01]  /*3090*/  UMOV UR19, 0x4100010 ;  /* 0x0410001000137882 */ /* 0x000fe20000000000 */
[----:B-1----:R-:W-:-:S15]  /*30a0*/  R2UR UR16, R0 ;  /* 0x00000000001072ca */ /* 0x002fde00000e0000 */
.L_x_62:
[----:B------:R-:W-:Y:S02]  /*30b0*/  LEA R0, R10, UR5, 0x3 ;  /* 0x000000050a007c11 */ /* 0x000fe4000f8e18ff */
[----:B------:R-:W-:Y:S02]  /*30c0*/  SHF.L.U32 R5, R9, 0x1f, RZ ;  /* 0x0000001f09057819 */ /* 0x000fe400000006ff */
[----:B------:R-:W-:Y:S01]  /*30d0*/  PLOP3.LUT P0, PT, PT, PT, UP3, 0x80, 0x8 ;  /* 0x000000000008781c */ /* 0x000fe20003f0f038 */
[----:B------:R-:W-:Y:S01]  /*30e0*/  VIADD R3, R0, 0xa0 ;  /* 0x000000a000037836 */ /* 0x000fe20000000000 */
[----:B-1----:R-:W1:Y:S02]  /*30f0*/  SYNCS.PHASECHK.TRANS64.TRYWAIT P1, [R0+URZ+0x90], R5 ;  /* 0x00009005000075a7 */ /* 0x002e6400080211ff */
[----:B-1-3--:R-:W-:Y:S09]  /*3100*/  @!P1 BRA `(.L_x_56) ;  /* 0x0000003400d89947 */ /* 0x00aff20003800000 */
.L_x_119:
[----:B------:R-:W-:Y:S01]  /*3110*/  LEA R4, R10, UR5, 0x4 ;  /* 0x000000050a047c11 */ /* 0x000fe2000f8e20ff */
[----:B------:R-:W-:Y:S01]  /*3120*/  @UP3 ULEA UR6, UR14, UR5, 0x3 ;  /* 0x000000050e063291 */ /* 0x000fe2000f8e18ff */
[----:B------:R-:W-:Y:S01]  /*3130*/  PLOP3.LUT P2, PT, PT, PT, PT, 0x80, 0x8 ;  /* 0x000000000008781c */ /* 0x000fe20003f4f070 */
[----:B------:R-:W-:Y:S01]  /*3140*/  ULEA UR7, UR15, UR5, 0x3 ;  /* 0x000000050f077291 */ /* 0x000fe2000f8e18ff */
[----:B------:R-:W-:Y:S02]  /*3150*/  PRMT R3, RZ, 0x654, R3 ;  /* 0x00000654ff037816 */ /* 0x000fe40000000003 */
[----:B-1----:R-:W1:Y:S01]  /*3160*/  LDS.128 R4, [R4+0x120] ;  /* 0x0001200004047984 */ /* 0x002e620000000c00 */
[----:B------:R-:W-:Y:S02]  /*3170*/  @P0 SHF.L.U32 R2, R8, 0x1f, RZ ;  /* 0x0000001f08020819 */ /* 0x000fe400000006ff */
[----:B------:R-:W-:Y:S01]  /*3180*/  SHF.L.U32 R0, R11, 0x1f, RZ ;  /* 0x0000001f0b007819 */ /* 0x000fe200000006ff */
[----:B------:R-:W-:Y:S01]  /*3190*/  @!PT LDS RZ, [RZ] ;  /* 0x00000000fffff984 */ /* 0x000fe20000000800 */
[----:B------:R-:W-:Y:S01]  /*31a0*/  @!PT LDS RZ, [RZ] ;  /* 0x00000000fffff984 */ /* 0x000fe20000000800 */
[----:B------:R-:W-:Y:S01]  /*31b0*/  @!PT LDS RZ, [RZ] ;  /* 0x00000000fffff984 */ /* 0x000fe20000000800 */
[----:B------:R-:W-:Y:S01]  /*31c0*/  @!PT LDS RZ, [RZ] ;  /* 0x00000000fffff984 */ /* 0x000fe20000000800 */
[----:B------:R2:W-:Y:S06]  /*31d0*/  MEMBAR.ALL.CTA ;  /* 0x0000000000007992 */ /* 0x0005ec0000008000 */
[----:B--2---:R-:W2:Y:S02]  /*31e0*/  FENCE.VIEW.ASYNC.S ;  /* 0x00000000000073c6 */ /* 0x004ea40000000000 */
[----:B--2---:R2:W-:Y:S01]  /*31f0*/  SYNCS.ARRIVE.TRANS64.RED.A1T0 RZ, [R3+URZ], RZ ;  /* 0x000000ff03ff79a7 */ /* 0x0045e200081004ff */
[----:B------:R2:W3:Y:S01]  /*3200*/  @P0 SYNCS.PHASECHK.TRANS64.TRYWAIT P2, [UR6], R2 ;  /* 0x00000002ff0005a7 */ /* 0x0004e20008041106 */
[----:B------:R-:W-:Y:S01]  /*3210*/  ULEA.HI UR6, UR15, UR15, URZ, 0x1 ;  /* 0x0000000f0f067291 */ /* 0x000fe2000f8f08ff */
[----:B-1----:R-:W-:-:S03]  /*3220*/  LOP3.LUT P1, RZ, R6, 0x1, RZ, 0xc0, !PT ;  /* 0x0000000106ff7812 */ /* 0x002fc6000782c0ff */
[----:B------:R-:W-:Y:S02]  /*3230*/  USHF.L.U32 UR8, UR6, 0x5, URZ ;  /* 0x0000000506087899 */ /* 0x000fe400080006ff */
[----:B------:R-:W-:Y:S02]  /*3240*/  ULOP3.LUT UR6, UR6, 0xffe, URZ, 0xc0, !UPT ;  /* 0x00000ffe06067892 */ /* 0x000fe4000f8ec0ff */
[----:B------:R-:W-:Y:S02]  /*3250*/  ULOP3.LUT UR8, UR8, 0xffffffc0, URZ, 0xc0, !UPT ;  /* 0xffffffc008087892 */ /* 0x000fe4000f8ec0ff */
[----:B------:R-:W-:Y:S02]  /*3260*/  UIADD3 UR6, UPT, UPT, -UR6, UR15, URZ ;  /* 0x0000000f06067290 */ /* 0x000fe4000fffe1ff */
[----:B------:R-:W-:Y:S01]  /*3270*/  UIADD3 UR8, UPT, UPT, UR16, UR8, URZ ;  /* 0x0000000810087290 */ /* 0x000fe2000fffe0ff */
[----:B------:R-:W1:Y:S03]  /*3280*/  SYNCS.PHASECHK.TRANS64.TRYWAIT P0, [UR7+0xd0], R0 ;  /* 0x0000d000ff0075a7 */ /* 0x000e660008001107 */
[----:B------:R-:W-:Y:S01]  /*3290*/  ULEA UR8, UR6, UR8, 0x14 ;  /* 0x0000000806087291 */ /* 0x000fe2000f8ea0ff */
[----:B-123--:R-:W-:Y:S11]  /*32a0*/  @!P0 BRA `(.L_x_57) ;  /* 0x0000003400848947 */ /* 0x00eff60003800000 */
.L_x_121:
[----:B------:R-:W-:Y:S01]  /*32b0*/  IADD3 R10, PT, PT, R10, 0x1, RZ ;  /* 0x000000010a0a7810 */ /* 0x000fe20007ffe0ff */
[----:B------:R-:W-:Y:S06]  /*32c0*/  BRA.U !UP3, `(.L_x_58) ;  /* 0x000000010bc07547 */ /* 0x000fec000b800000 */
[----:B------:R-:W-:Y:S01]  /*32d0*/  UPLOP3.LUT UP4, UPT, UPT, UPT, UPT, 0x40, 0x4 ;  /* 0x000000000004789c */ /* 0x000fe20003f8e870 */
[----:B------:R-:W-:Y:S01]  /*32e0*/  UMOV UR13, UR9 ;  /* 0x00000009000d7c82 */ /* 0x000fe20008000000 */
[----:B------:R-:W-:Y:S01]  /*32f0*/  UMOV UR12, UR4 ;  /* 0x00000004000c7c82 */ /* 0x000fe20008000000 */
[----:B------:R-:W-:-:S08]  /*3300*/  UMOV UR17, UR14 ;  /* 0x0000000e00117c82 */ /* 0x000fd00008000000 */
.L_x_61:
[----:B------:R-:W-:Y:S02]  /*3310*/  UIADD3 UR13, UPT, UPT, UR13, 0x1, URZ ;  /* 0x000000010d0d7890 */ /* 0x000fe4000fffe0ff */
[----:B--2---:R-:W-:Y:S02]  /*3320*/  ULEA UR6, UR17, UR5, 0x3 ;  /* 0x0000000511067291 */ /* 0x004fe4000f8e18ff */
[----:B------:R-:W-:Y:S01]  /*3330*/  UISETP.NE.AND UP0, UPT, UR13, URZ, UPT ;  /* 0x000000ff0d00728c */ /* 0x000fe2000bf05270 */
[----:B---3--:R-:W-:Y:S10]  /*3340*/  @P2 BRA `(.L_x_59) ;  /* 0x00000000000c2947 */ /* 0x008ff40003800000 */
[----:B-1----:R-:W-:Y:S04]  /*3350*/  SHF.L.U32 R3, R8, 0x1f, RZ ;  /* 0x0000001f08037819 */ /* 0x002fe800000006ff */
[----:B------:R-:W1:Y:S02]  /*3360*/  SYNCS.PHASECHK.TRANS64.TRYWAIT P0, [UR6], R3 ;  /* 0x00000003ff0075a7 */ /* 0x000e640008001106 */
[----:B-1----:R-:W-:Y:S05]  /*3370*/  @!P0 BRA `(.L_x_60) ;  /* 0x0000003400688947 */ /* 0x002fea0003800000 */
.L_x_59:
[----:B------:R-:W-:Y:S01]  /*3380*/  UISETP.NE.AND UP1, UPT, UR12, 0x1, UPT ;  /* 0x000000010c00788c */ /* 0x000fe2000bf25270 */
[----:B------:R-:W-:Y:S01]  /*3390*/  PLOP3.LUT P2, PT, PT, PT, PT, 0x80, 0x8 ;  /* 0x000000000008781c */ /* 0x000fe20003f4f070 */
[----:B------:R-:W-:Y:S02]  /*33a0*/  UIADD3 UR14, UPT, UPT, UR17, 0x1, URZ ;  /* 0x00000001110e7890 */ /* 0x000fe4000fffe0ff */
[----:B------:R-:W-:Y:S02]  /*33b0*/  ULEA UR28, UR17, UR11, 0x9 ;  /* 0x0000000b111c7291 */ /* 0x000fe4000f8e48ff */
[----:B------:R-:W-:Y:S01]  /*33c0*/  UISETP.NE.AND UP2, UPT, UR14, 0x7, UPT ;  /* 0x000000070e00788c */ /* 0x000fe2000bf45270 */
[----:B------:R-:W-:Y:S01]  /*33d0*/  PLOP3.LUT P0, PT, PT, PT, UP1, 0x80, 0x8 ;  /* 0x000000000008781c */ /* 0x000fe20003f0f018 */
[----:B------:R-:W-:Y:S02]  /*33e0*/  UIADD3 UR40, UPT, UPT, UR28, 0x2, URZ ;  /* 0x000000021c287890 */ /* 0x000fe4000fffe0ff */
[----:B------:R-:W-:Y:S02]  /*33f0*/  USEL UR27, URZ, 0x1, UP2 ;  /* 0x00000001ff1b7887 */ /* 0x000fe40009000000 */
[----:B------:R-:W-:Y:S02]  /*3400*/  USEL UR14, UR14, URZ, UP2 ;  /* 0x000000ff0e0e7287 */ /* 0x000fe40009000000 */
[----:B------:R-:W-:Y:S02]  /*3410*/  UIADD3 UR36, UPT, UPT, UR28, 0x4, URZ ;  /* 0x000000041c247890 */ /* 0x000fe4000fffe0ff */
[----:B------:R-:W-:Y:S01]  /*3420*/  @UP1 ULEA UR26, UR14, UR5, 0x3 ;  /* 0x000000050e1a1291 */ /* 0x000fe2000f8e18ff */
[----:B------:R-:W-:Y:S01]  /*3430*/  LOP3.LUT R8, R8, UR27, RZ, 0x3c, !PT ;  /* 0x0000001b08087c12 */ /* 0x000fe2000f8e3cff */
[----:B------:R-:W-:Y:S02]  /*3440*/  UIADD3 UR32, UPT, UPT, UR28, 0x6, URZ ;  /* 0x000000061c207890 */ /* 0x000fe4000fffe0ff */
[----:B------:R-:W-:Y:S01]  /*3450*/  UIADD3 UR6, UPT, UPT, UR6, 0x38, URZ ;  /* 0x0000003806067890 */ /* 0x000fe2000fffe0ff */
[----:B-1----:R-:W-:Y:S01]  /*3460*/  @P0 SHF.L.U32 R0, R8, 0x1f, RZ ;  /* 0x0000001f08000819 */ /* 0x002fe200000006ff */
[----:B------:R-:W-:Y:S01]  /*3470*/  UIADD3 UR12, UPT, UPT, UR12, -0x1, URZ ;  /* 0xffffffff0c0c7890 */ /* 0x000fe2000fffe0ff */
[----:B------:R-:W-:Y:S02]  /*3480*/  UMOV UR29, 0x40004040 ;  /* 0x40004040001d7882 */ /* 0x000fe40000000000 */
[----:B------:R2:W3:Y:S01]  /*3490*/  @P0 SYNCS.PHASECHK.TRANS64.TRYWAIT P2, [UR26], R0 ;  /* 0x00000000ff0005a7 */ /* 0x0004e2000804111a */
[----:B------:R-:W-:Y:S01]  /*34a0*/  ULEA UR26, UR17, UR10, 0x9 ;  /* 0x0000000a111a7291 */ /* 0x000fe2000f8e48ff */
[----:B------:R-:W-:Y:S01]  /*34b0*/  UMOV UR27, 0x40004040 ;  /* 0x40004040001b7882 */ /* 0x000fe20000000000 */
[----:B------:R-:W-:Y:S02]  /*34c0*/  UMOV UR41, 0x40004040 ;  /* 0x4000404000297882 */ /* 0x000fe40000000000 */
[----:B------:R-:W-:Y:S02]  /*34d0*/  UIADD3 UR38, UPT, UPT, UR26, 0x2, URZ ;  /* 0x000000021a267890 */ /* 0x000fe4000fffe0ff */
[----:B------:R-:W-:Y:S02]  /*34e0*/  UIADD3 UR34, UPT, UPT, UR26, 0x4, URZ ;  /* 0x000000041a227890 */ /* 0x000fe4000fffe0ff */
[----:B------:R-:W-:Y:S01]  /*34f0*/  UIADD3 UR30, UPT, UPT, UR26, 0x6, URZ ;  /* 0x000000061a1e7890 */ /* 0x000fe2000fffe0ff */
[----:B------:R2:W-:Y:S01]  /*3500*/  UTCQMMA gdesc[UR26], gdesc[UR28], tmem[UR8], tmem[UR24], idesc[UR25], UP4 ;  /* 0x00ff181c1a0075ea */ /* 0x0005e2000a000308 */
[----:B------:R-:W-:Y:S01]  /*3510*/  UPLOP3.LUT UP4, UPT, UPT, UPT, UPT, 0x80, 0x8 ;  /* 0x000000000008789c */ /* 0x000fe20003f8f070 */
[----:B------:R-:W-:Y:S01]  /*3520*/  UMOV UR39, 0x40004040 ;  /* 0x4000404000277882 */ /* 0x000fe20000000000 */
[----:B------:R-:W-:Y:S01]  /*3530*/  UMOV UR37, 0x40004040 ;  /* 0x4000404000257882 */ /* 0x000fe20000000000 */
[----:B------:R2:W-:Y:S01]  /*3540*/  UTCQMMA gdesc[UR38], gdesc[UR40], tmem[UR8], tmem[UR22], idesc[UR23], UPT ;  /* 0x00ff1628260075ea */ /* 0x0005e2000b800308 */
[----:B------:R-:W-:Y:S01]  /*3550*/  UMOV UR35, 0x40004040 ;  /* 0x4000404000237882 */ /* 0x000fe20000000000 */
[----:B------:R-:W-:Y:S01]  /*3560*/  UMOV UR33, 0x40004040 ;  /* 0x4000404000217882 */ /* 0x000fe20000000000 */
[----:B------:R-:W-:Y:S01]  /*3570*/  UMOV UR31, 0x40004040 ;  /* 0x40004040001f7882 */ /* 0x000fe20000000000 */
[----:B------:R2:W-:Y:S01]  /*3580*/  UTCQMMA gdesc[UR34], gdesc[UR36], tmem[UR8], tmem[UR20], idesc[UR21], UPT ;  /* 0x00ff1424220075ea */ /* 0x0005e2000b800308 */
[----:B------:R2:W-:Y:S01]  /*3590*/  UTCQMMA gdesc[UR30], gdesc[UR32], tmem[UR8], tmem[UR18], idesc[UR19], UPT ;  /* 0x00ff12201e0075ea */ /* 0x0005e2000b800308 */
[----:B------:R2:W-:Y:S01]  /*35a0*/  UTCBAR [UR6], URZ ;  /* 0x000000ff060073e9 */ /* 0x0005e200080000ff */
[----:B------:R-:W-:Y:S01]  /*35b0*/  UMOV UR17, UR14 ;  /* 0x0000000e00117c82 */ /* 0x000fe20008000000 */
[----:B------:R-:W-:Y:S05]  /*35c0*/  BRA.U UP0, `(.L_x_61) ;  /* 0xfffffffd00507547 */ /* 0x000fea000b83ffff */
.L_x_58:
[----:B------:R-:W-:Y:S01]  /*35d0*/  UIADD3 UR15, UPT, UPT, UR15, 0x1, URZ ;  /* 0x000000010f0f7890 */ /* 0x000fe2000fffe0ff */
[C---:B------:R-:W-:Y:S01]  /*35e0*/  ISETP.NE.AND P0, PT, R10.reuse, 0x2, PT ;  /* 0x000000020a00780c */ /* 0x040fe20003f05270 */
[----:B------:R-:W-:Y:S02]  /*35f0*/  UIADD3 UR7, UPT, UPT, UR7, 0xb0, URZ ;  /* 0x000000b007077890 */ /* 0x000fe4000fffe0ff */
[----:B------:R-:W-:Y:S01]  /*3600*/  UISETP.NE.AND UP0, UPT, UR15, 0x4, UPT ;  /* 0x000000040f00788c */ /* 0x000fe2000bf05270 */
[----:B-12---:R-:W-:Y:S02]  /*3610*/  SEL R0, RZ, 0x1, P0 ;  /* 0x00000001ff007807 */ /* 0x006fe40000000000 */
[----:B------:R-:W-:Y:S01]  /*3620*/  SEL R10, R10, RZ, P0 ;  /* 0x000000ff0a0a7207 */ /* 0x000fe20000000000 */
[----:B------:R-:W-:Y:S01]  /*3630*/  USEL UR6, URZ, 0x1, UP0 ;  /* 0x00000001ff067887 */ /* 0x000fe20008000000 */
[----:B------:R-:W-:Y:S01]  /*3640*/  LOP3.LUT R9, R9, R0, RZ, 0x3c, !PT ;  /* 0x0000000009097212 */ /* 0x000fe200078e3cff */
[----:B------:R-:W-:Y:S01]  /*3650*/  USEL UR15, UR15, URZ, UP0 ;  /* 0x000000ff0f0f7287 */ /* 0x000fe20008000000 */
[----:B------:R1:W-:Y:S03]  /*3660*/  UTCBAR [UR7], URZ ;  /* 0x000000ff070073e9 */ /* 0x0003e600080000ff */
[----:B------:R-:W-:Y:S01]  /*3670*/  LOP3.LUT R11, R11, UR6, RZ, 0x3c, !PT ;  /* 0x000000060b0b7c12 */ /* 0x000fe2000f8e3cff */
[----:B------:R-:W-:Y:S07]  /*3680*/  @P1 BRA `(.L_x_62) ;  /* 0xfffffff800881947 */ /* 0x000fee000383ffff */
[----:B------:R-:W2:Y:S01]  /*3690*/  S2UR UR4, SR_CgaCtaId ;  /* 0x00000000000479c3 */ /* 0x000ea20000008800 */
[----:B------:R-:W-:Y:S01]  /*36a0*/  ELECT P0, URZ, PT ;  /* 0x0000000000ff782f */ /* 0x000fe20003800000 */
[----:B------:R-:W-:Y:S01]  /*36b0*/  IMAD.MOV.U32 R0, RZ, RZ, 0x1 ;  /* 0x00000001ff007424 */ /* 0x000fe200078e00ff */
[----:B------:R-:W-:Y:S01]  /*36c0*/  UIADD3 UR5, UPT, UPT, UR5, 0xd0, URZ ;  /* 0x000000d005057890 */ /* 0x000fe2000fffe0ff */
[----:B------:R-:W-:Y:S01]  /*36d0*/  SHF.L.U32 R3, R11, 0x1f, RZ ;  /* 0x0000001f0b037819 */ /* 0x000fe200000006ff */
[----:B------:R-:W-:-:S03]  /*36e0*/  UMOV UR6, 0x40 ;  /* 0x0000004000067882 */ /* 0x000fc60000000000 */
[----:B------:R-:W-:Y:S01]  /*36f0*/  UVIRTCOUNT.DEALLOC.SMPOOL 0x80 ;  /* 0x000000800000784c */ /* 0x000fe20000000000 */
[----:B--2---:R-:W-:Y:S02]  /*3700*/  ULEA UR4, UR4, UR6, 0x18 ;  /* 0x0000000604047291 */ /* 0x004fe4000f8ec0ff */
[----:B------:R-:W-:-:S07]  /*3710*/  ULEA UR6, UR15, UR5, 0x3 ;  /* 0x000000050f067291 */ /* 0x000fce000f8e18ff */
[----:B------:R2:W-:Y:S02]  /*3720*/  @P0 STS.U8 [UR4+0x1c], R0 ;  /* 0x00001c00ff000988 */ /* 0x0005e40008000004 */
[----:B------:R-:W4:Y:S02]  /*3730*/  SYNCS.PHASECHK.TRANS64.TRYWAIT P0, [UR6], R3 ;  /* 0x00000003ff0075a7 */ /* 0x000f240008001106 */
[----:B--2-4-:R-:W-:Y:S05]  /*3740*/  @!P0 BRA `(.L_x_63) ;  /* 0x00000030008c8947 */ /* 0x014fea0003800000 */
.L_x_124:
[----:B-1----:R-:W-:-:S04]  /*3750*/  UIADD3 UR7, UPT, UPT, UR15, 0x1, URZ ;  /* 0x000000010f077890 */ /* 0x002fc8000fffe0ff */
[----:B------:R-:W-:-:S04]  /*3760*/  UISETP.NE.AND UP0, UPT, UR7, 0x4, UPT ;  /* 0x000000040700788c */ /* 0x000fc8000bf05270 */
[----:B------:R-:W-:Y:S02]  /*3770*/  USEL UR8, URZ, 0x1, UP0 ;  /* 0x00000001ff087887 */ /* 0x000fe40008000000 */
[----:B------:R-:W-:-:S04]  /*3780*/  USEL UR7, UR7, URZ, UP0 ;  /* 0x000000ff07077287 */ /* 0x000fc80008000000 */
[----:B------:R-:W-:Y:S01]  /*3790*/  ULEA UR6, UR7, UR5, 0x3 ;  /* 0x0000000507067291 */ /* 0x000fe2000f8e18ff */
[----:B------:R-:W-:-:S04]  /*37a0*/  LOP3.LUT R2, R11, UR8, RZ, 0x3c, !PT ;  /* 0x000000080b027c12 */ /* 0x000fc8000f8e3cff */
[----:B--2---:R-:W-:-:S04]  /*37b0*/  SHF.L.U32 R3, R2, 0x1f, RZ ;  /* 0x0000001f02037819 */ /* 0x004fc800000006ff */
[----:B------:R-:W1:Y:S02]  /*37c0*/  SYNCS.PHASECHK.TRANS64.TRYWAIT P0, [UR6], R3 ;  /* 0x00000003ff0075a7 */ /* 0x000e640008001106 */
[----:B-1----:R-:W-:Y:S05]  /*37d0*/  @!P0 BRA `(.L_x_64) ;  /* 0x0000003000808947 */ /* 0x002fea0003800000 */
.L_x_126:
        /* <DEDUP_REMOVED lines=9> */
.L_x_128:
[----:B------:R-:W-:-:S04]  /*3870*/  UIADD3 UR7, UPT, UPT, UR7, 0x1, URZ ;  /* 0x0000000107077890 */ /* 0x000fc8000fffe0ff */
[----:B------:R-:W-:-:S04]  /*3880*/  UISETP.NE.AND UP0, UPT, UR7, 0x4, UPT ;  /* 0x000000040700788c */ /* 0x000fc8000bf05270 */
[----:B------:R-:W-:Y:S02]  /*3890*/  USEL UR6, URZ, 0x1, UP0 ;  /* 0x00000001ff067887 */ /* 0x000fe40008000000 */
[----:B------:R-:W-:-:S04]  /*38a0*/  USEL UR7, UR7, URZ, UP0 ;  /* 0x000000ff07077287 */ /* 0x000fc80008000000 */
[----:B------:R-:W-:Y:S01]  /*38b0*/  ULEA UR7, UR7, UR5, 0x3 ;  /* 0x0000000507077291 */ /* 0x000fe2000f8e18ff */
[----:B-1----:R-:W-:-:S04]  /*38c0*/  LOP3.LUT R3, R2, UR6, RZ, 0x3c, !PT ;  /* 0x0000000602037c12 */ /* 0x002fc8000f8e3cff */
[----:B------:R-:W-:-:S04]  /*38d0*/  SHF.L.U32 R3, R3, 0x1f, RZ ;  /* 0x0000001f03037819 */ /* 0x000fc800000006ff */
[----:B------:R-:W1:Y:S02]  /*38e0*/  SYNCS.PHASECHK.TRANS64.TRYWAIT P0, [UR7], R3 ;  /* 0x00000003ff0075a7 */ /* 0x000e640008001107 */
[----:B-1----:R-:W-:Y:S05]  /*38f0*/  @!P0 BRA `(.L_x_66) ;  /* 0x0000003000688947 */ /* 0x002fea0003800000 */
.L_x_130:
[----:B------:R-:W-:Y:S01]  /*3900*/  NOP ;  /* 0x0000000000007918 */ /* 0x000fe20000000000 */
[----:B-1----:R-:W1:Y:S01]  /*3910*/  LDS R0, [UR4+0x14] ;  /* 0x00001404ff007984 */ /* 0x002e620008000800 */
[----:B------:R-:W-:Y:S01]  /*3920*/  ULOP3.LUT UR6, UR16, 0xffff, URZ, 0xc0, !UPT ;  /* 0x0000ffff10067892 */ /* 0x000fe2000f8ec0ff */
[----:B------:R-:W-:Y:S01]  /*3930*/  UMOV UR8, 0xffff ;  /* 0x0000ffff00087882 */ /* 0x000fe20000000000 */
[----:B------:R-:W-:Y:S02]  /*3940*/  UMOV UR5, 0x1 ;  /* 0x0000000100057882 */ /* 0x000fe40000000000 */
[----:B------:R-:W-:-:S04]  /*3950*/  USHF.R.U32.HI UR6, URZ, 0x5, UR6 ;  /* 0x00000005ff067899 */ /* 0x000fc80008011606 */
[----:B------:R-:W-:Y:S02]  /*3960*/  USHF.L.U32 UR8, UR8, UR6, URZ ;  /* 0x0000000608087299 */ /* 0x000fe400080006ff */
[----:B------:R-:W-:-:S04]  /*3970*/  USHF.L.U32 UR5, UR5, UR6, URZ ;  /* 0x0000000605057299 */ /* 0x000fc800080006ff */
[----:B-1----:R-:W-:-:S04]  /*3980*/  LOP3.LUT R0, R0, UR8, RZ, 0xc0, !PT ;  /* 0x0000000800007c12 */ /* 0x002fc8000f8ec0ff */
[----:B------:R-:W-:-:S13]  /*3990*/  ISETP.NE.AND P0, PT, R0, UR8, PT ;  /* 0x0000000800007c0c */ /* 0x000fda000bf05270 */
[----:B------:R-:W-:Y:S05]  /*39a0*/  @P0 BRA `(.L_x_67) ;  /* 0x0000000000580947 */ /* 0x000fea0003800000 */
[----:B------:R-:W1:Y:S02]  /*39b0*/  LDS R0, [UR4+0x18] ;  /* 0x00001804ff007984 */ /* 0x000e640008000800 */
[----:B-1----:R-:W-:-:S04]  /*39c0*/  LOP3.LUT R0, R0, UR5, RZ, 0xc0, !PT ;  /* 0x0000000500007c12 */ /* 0x002fc8000f8ec0ff */
[----:B------:R-:W-:-:S13]  /*39d0*/  ISETP.NE.AND P0, PT, R0, UR5, PT ;  /* 0x0000000500007c0c */ /* 0x000fda000bf05270 */
[----:B------:R-:W-:Y:S05]  /*39e0*/  @P0 BRA `(.L_x_68) ;  /* 0x00000000003c0947 */ /* 0x000fea0003800000 */
[----:B------:R-:W1:Y:S01]  /*39f0*/  S2R R2, SR_LANEID ;  /* 0x0000000000027919 */ /* 0x000e620000000000 */
[----:B------:R-:W-:Y:S01]  /*3a00*/  ULOP3.LUT UR8, URZ, UR8, URZ, 0x33, !UPT ;  /* 0x00000008ff087292 */ /* 0x000fe2000f8e33ff */
[----:B------:R-:W-:Y:S01]  /*3a10*/  LOP3.LUT R4, RZ, UR5, RZ, 0x33, !PT ;  /* 0x00000005ff047c12 */ /* 0x000fe2000f8e33ff */
[----:B------:R-:W-:Y:S02]  /*3a20*/  VOTEU.ANY UR7, UPT, PT ;  /* 0x0000000000077886 */ /* 0x000fe400038e0100 */
[----:B------:R-:W-:Y:S01]  /*3a30*/  UFLO.U32 UR7, UR7 ;  /* 0x00000007000772bd */ /* 0x000fe200080e0000 */
[----:B------:R-:W2:Y:S01]  /*3a40*/  REDUX UR5, R4 ;  /* 0x00000000040573c4 */ /* 0x000ea20000000000 */
[----:B------:R-:W-:-:S06]  /*3a50*/  IMAD.U32 R0, RZ, RZ, UR8 ;  /* 0x00000008ff007e24 */ /* 0x000fcc000f8e00ff */
[----:B------:R4:W-:Y:S01]  /*3a60*/  UTCATOMSWS.AND URZ, UR8 ;  /* 0x0000000800ff79e3 */ /* 0x0009e20008000000 */
[----:B------:R-:W3:Y:S01]  /*3a70*/  REDUX UR6, R0 ;  /* 0x00000000000673c4 */ /* 0x000ee20000000000 */
[----:B-1----:R-:W-:Y:S01]  /*3a80*/  ISETP.EQ.U32.AND P0, PT, R2, UR7, PT ;  /* 0x0000000702007c0c */ /* 0x002fe2000bf02070 */
[----:B--2---:R-:W-:Y:S01]  /*3a90*/  IMAD.U32 R2, RZ, RZ, UR5 ;  /* 0x00000005ff027e24 */ /* 0x004fe2000f8e00ff */
[----:B---3--:R-:W-:-:S11]  /*3aa0*/  MOV R3, UR6 ;  /* 0x0000000600037c02 */ /* 0x008fd60008000f00 */
[----:B------:R4:W-:Y:S04]  /*3ab0*/  @P0 ATOMS.AND RZ, [UR4+0x14], R3 ;  /* 0x00001403ffff098c */ /* 0x0009e8000a800004 */
[----:B------:R4:W-:Y:S01]  /*3ac0*/  @P0 ATOMS.AND RZ, [UR4+0x18], R2 ;  /* 0x00001802ffff098c */ /* 0x0009e2000a800004 */
[----:B------:R-:W-:Y:S05]  /*3ad0*/  BRA `(.L_x_69) ;  /* 0x0000000000147947 */ /* 0x000fea0003800000 */
.L_x_68:
[----:B------:R-:W-:Y:S02]  /*3ae0*/  MOV R2, 0x3b00 ;  /* 0x00003b0000027802 */ /* 0x000fe40000000f00 */
[----:B---3-5:R-:W-:Y:S05]  /*3af0*/  CALL.REL.NOINC `($__internal_0_$__cuda_sm10x_tcgen05_guardrail_trap_col_being_dealloced_not_returned_by_alloc) ;  /* 0x0000003000847944 */ /* 0x028fea0003c00000 */
[----:B------:R-:W-:Y:S05]  /*3b00*/  BRA `(.L_x_69) ;  /* 0x0000000000087947 */ /* 0x000fea0003800000 */
.L_x_67:
[----:B------:R-:W-:Y:S02]  /*3b10*/  MOV R2, 0x3b30 ;  /* 0x00003b3000027802 */ /* 0x000fe40000000f00 */
[----:B---3-5:R-:W-:Y:S05]  /*3b20*/  CALL.REL.NOINC `($__internal_2_$__cuda_sm10x_tcgen05_guardrail_trap_unallocated_columns_being_dealloced) ;  /* 0x0000003000907944 */ /* 0x028fea0003c00000 */
.L_x_69:
[----:B------:R-:W-:Y:S01]  /*3b30*/  NOP ;  /* 0x0000000000007918 */ /* 0x000fe20000000000 */
[----:B----4-:R-:W-:Y:S05]  /*3b40*/  EXIT ;  /* 0x000000000000794d */ /* 0x010fea0003800000 */
.L_x_51:
[----:B------:R-:W-:-:S09]  /*3b50*/  UISETP.NE.OR UP2, UPT, UR8, 0x3, !UP2 ;  /* 0x000000030800788c */ /* 0x000fd2000d745670 */
[----:B------:R-:W-:Y:S05]  /*3b60*/  BRA.U UP2, `(.L_x_70) ;  /* 0x0000000902c87547 */ /* 0x000fea000b800000 */
[----:B------:R-:W1:Y:S01]  /*3b70*/  LDCU.64 UR6, c[0x0][0x888] ;  /* 0x00011100ff0677ac */ /* 0x000e620008000a00 */
[----:B------:R-:W2:Y:S01]  /*3b80*/  LDC R0, c[0x0][0xb30] ;  /* 0x0002cc00ff007b82 */ /* 0x000ea20000000800 */
[----:B------:R-:W-:Y:S01]  /*3b90*/  IMAD.MOV.U32 R30, RZ, RZ, 0x1 ;  /* 0x00000001ff1e7424 */ /* 0x000fe200078e00ff */
[----:B------:R-:W-:Y:S01]  /*3ba0*/  CS2R R28, SRZ ;  /* 0x00000000001c7805 */ /* 0x000fe2000001ff00 */
[----:B------:R-:W4:Y:S01]  /*3bb0*/  LDCU.64 UR4, c[0x0][0x890] ;  /* 0x00011200ff0477ac */ /* 0x000f220008000a00 */
[----:B------:R-:W-:Y:S01]  /*3bc0*/  IMAD.MOV.U32 R25, RZ, RZ, 0x1000 ;  /* 0x00001000ff197424 */ /* 0x000fe200078e00ff */
[----:B------:R-:W-:-:S03]  /*3bd0*/  UMOV UR8, 0x400 ;  /* 0x0000040000087882 */ /* 0x000fc60000000000 */
[----:B------:R-:W3:Y:S01]  /*3be0*/  LDC R19, c[0x0][0x370] ;  /* 0x0000dc00ff137b82 */ /* 0x000ee20000000800 */
[----:B------:R-:W-:-:S07]  /*3bf0*/  UPLOP3.LUT UP1, UPT, UPT, UPT, UPT, 0x40, 0x4 ;  /* 0x000000000004789c */ /* 0x000fce0003f2e870 */
[----:B------:R-:W3:Y:S01]  /*3c00*/  LDC R2, c[0x0][0xb0c] ;  /* 0x0002c300ff027b82 */ /* 0x000ee20000000800 */
[----:B-1----:R-:W-:Y:S02]  /*3c10*/  UISETP.NE.U32.AND UP2, UPT, UR6, URZ, UPT ;  /* 0x000000ff0600728c */ /* 0x002fe4000bf45070 */
[----:B------:R-:W-:Y:S02]  /*3c20*/  ULEA UR6, UR37, UR8, 0x18 ;  /* 0x0000000825067291 */ /* 0x000fe4000f8ec0ff */
[----:B------:R-:W-:Y:S02]  /*3c30*/  UISETP.NE.AND.EX UP2, UPT, UR7, URZ, UPT, UP2 ;  /* 0x000000ff0700728c */ /* 0x000fe4000bf45320 */
[----:B------:R-:W-:Y:S01]  /*3c40*/  UIADD3 UR7, UPT, UPT, UR6, 0x70, URZ ;  /* 0x0000007006077890 */ /* 0x000fe2000fffe0ff */
[----:B------:R-:W1:Y:S01]  /*3c50*/  LDC R18, c[0x0][0xb20] ;  /* 0x0002c800ff127b82 */ /* 0x000e620000000800 */
[----:B----4-:R-:W-:Y:S01]  /*3c60*/  UISETP.NE.U32.AND UP3, UPT, UR4, URZ, UPT ;  /* 0x000000ff0400728c */ /* 0x010fe2000bf65070 */
[----:B--2---:R-:W-:Y:S01]  /*3c70*/  ISETP.NE.AND P1, PT, R0, 0x1, PT ;  /* 0x000000010000780c */ /* 0x004fe20003f25270 */
[----:B------:R-:W-:-:S02]  /*3c80*/  UPRMT UR37, UR37, 0x654, UR7 ;  /* 0x0000065425257896 */ /* 0x000fc40008000007 */
[----:B------:R-:W-:-:S03]  /*3c90*/  UISETP.NE.AND.EX UP3, UPT, UR5, URZ, UPT, UP3 ;  /* 0x000000ff0500728c */ /* 0x000fc6000bf65330 */
[----:B------:R-:W2:Y:S08]  /*3ca0*/  LDC.64 R32, c[0x0][0x348] ;  /* 0x0000d200ff207b82 */ /* 0x000eb00000000a00 */
[----:B------:R-:W4:Y:S08]  /*3cb0*/  LDC.64 R16, c[0x0][0xb10] ;  /* 0x0002c400ff107b82 */ /* 0x000f300000000a00 */
[----:B------:R-:W1:Y:S08]  /*3cc0*/  LDC.64 R6, c[0x0][0xb18] ;  /* 0x0002c600ff067b82 */ /* 0x000e700000000a00 */
[----:B------:R-:W1:Y:S08]  /*3cd0*/  LDC.64 R4, c[0x0][0xb28] ;  /* 0x0002ca00ff047b82 */ /* 0x000e700000000a00 */
[----:B---3--:R-:W1:Y:S02]  /*3ce0*/  LDC R24, c[0x0][0x374] ;  /* 0x0000dd00ff187b82 */ /* 0x008e640000000800 */
.L_x_78:
[C---:B------:R-:W-:Y:S02]  /*3cf0*/  LEA R0, R29.reuse, UR6, 0x3 ;  /* 0x000000061d007c11 */ /* 0x040fe4000f8e18ff */
[----:B------:R-:W-:Y:S02]  /*3d00*/  SHF.L.U32 R3, R28, 0x1f, RZ ;  /* 0x0000001f1c037819 */ /* 0x000fe400000006ff */
[----:B------:R-:W-:Y:S02]  /*3d10*/  LEA R20, R29, UR6, 0x4 ;  /* 0x000000061d147c11 */ /* 0x000fe4000f8e20ff */
[----:B---3--:R-:W3:Y:S02]  /*3d20*/  SYNCS.PHASECHK.TRANS64.TRYWAIT P0, [R0+URZ+0x90], R3 ;  /* 0x00009003000075a7 */ /* 0x008ee400080011ff */
[----:B---3--:R-:W-:Y:S05]  /*3d30*/  @!P0 BRA `(.L_x_71) ;  /* 0x0000002c00708947 */ /* 0x008fea0003800000 */
.L_x_131:
[----:B------:R-:W-:Y:S01]  /*3d40*/  ISETP.GE.AND P0, PT, R40, 0x1, PT ;  /* 0x000000012800780c */ /* 0x000fe20003f06270 */
[----:B------:R-:W1:Y:S01]  /*3d50*/  LDS.128 R20, [R20+0x120] ;  /* 0x0001200014147984 */ /* 0x000e620000000c00 */
[----:B------:R-:W-:Y:S01]  /*3d60*/  ISETP.NE.U32.AND P4, PT, RZ, UR4, PT ;  /* 0x00000004ff007c0c */ /* 0x000fe2000bf85070 */
[----:B---3--:R-:W-:Y:S01]  /*3d70*/  VIADD R0, R0, 0xa0 ;  /* 0x000000a000007836 */ /* 0x008fe20000000000 */
[----:B------:R-:W-:Y:S02]  /*3d80*/  SHF.L.U32 R26, R30, 0x1f, RZ ;  /* 0x0000001f1e1a7819 */ /* 0x000fe400000006ff */
[----:B------:R-:W-:Y:S02]  /*3d90*/  ISETP.NE.AND.EX P4, PT, RZ, UR5, PT, P4 ;  /* 0x00000005ff007c0c */ /* 0x000fe4000bf85340 */
[----:B------:R-:W-:Y:S01]  /*3da0*/  PRMT R0, RZ, 0x654, R0 ;  /* 0x00000654ff007816 */ /* 0x000fe20000000000 */
[----:B------:R-:W-:Y:S01]  /*3db0*/  @!PT LDS RZ, [RZ] ;  /* 0x00000000fffff984 */ /* 0x000fe20000000800 */
[----:B------:R-:W-:Y:S01]  /*3dc0*/  @!PT LDS RZ, [RZ] ;  /* 0x00000000fffff984 */ /* 0x000fe20000000800 */
[----:B------:R-:W-:Y:S01]  /*3dd0*/  @!PT LDS RZ, [RZ] ;  /* 0x00000000fffff984 */ /* 0x000fe20000000800 */
[----:B------:R-:W-:Y:S01]  /*3de0*/  @!PT LDS RZ, [RZ] ;  /* 0x00000000fffff984 */ /* 0x000fe20000000800 */
[----:B------:R3:W-:Y:S06]  /*3df0*/  MEMBAR.ALL.CTA ;  /* 0x0000000000007992 */ /* 0x0007ec0000008000 */
[----:B---3--:R-:W3:Y:S02]  /*3e00*/  FENCE.VIEW.ASYNC.S ;  /* 0x00000000000073c6 */ /* 0x008ee40000000000 */
[----:B---3--:R3:W-:Y:S01]  /*3e10*/  SYNCS.ARRIVE.TRANS64.RED.A1T0 RZ, [R0+URZ], RZ ;  /* 0x000000ff00ff79a7 */ /* 0x0087e200081004ff */
[----:B-1----:R-:W-:Y:S11]  /*3e20*/  LOP3.LUT P3, RZ, R22, 0x1, RZ, 0xc0, !PT ;  /* 0x0000000116ff7812 */ /* 0x002ff6000786c0ff */
[----:B------:R-:W-:Y:S02]  /*3e30*/  @!UPT UIADD3 URZ, UPT, UPT, URZ, URZ, URZ ;  /* 0x000000fffffff290 */ /* 0x000fe4000fffe0ff */
[----:B------:R-:W-:Y:S02]  /*3e40*/  @P3 MOV R13, R20 ;  /* 0x00000014000d3202 */ /* 0x000fe40000000f00 */
[----:B------:R-:W-:Y:S01]  /*3e50*/  @P3 LOP3.LUT R8, R21, 0xffff, RZ, 0xc0, !PT ;  /* 0x0000ffff15083812 */ /* 0x000fe200078ec0ff */
[----:B---3--:R-:W-:Y:S06]  /*3e60*/  @!P0 BRA `(.L_x_72) ;  /* 0x0000000000a48947 */ /* 0x008fec0003800000 */
[----:B------:R-:W-:Y:S01]  /*3e70*/  IMAD.HI.U32 R31, R24, R7, RZ ;  /* 0x00000007181f7227 */ /* 0x000fe200078e00ff */
[----:B------:R-:W-:Y:S02]  /*3e80*/  ISETP.NE.AND P0, PT, R6, 0x1, PT ;  /* 0x000000010600780c */ /* 0x000fe40003f05270 */
[----:B------:R-:W-:Y:S01]  /*3e90*/  ISETP.NE.AND P2, PT, R40, 0x1, PT ;  /* 0x000000012800780c */ /* 0x000fe20003f45270 */
[----:B----4-:R-:W-:Y:S01]  /*3ea0*/  IMAD.HI.U32 R34, R19, R16, RZ ;  /* 0x0000001013227227 */ /* 0x010fe200078e00ff */
[----:B------:R-:W-:Y:S02]  /*3eb0*/  SHF.R.U32.HI R31, RZ, R18, R31 ;  /* 0x00000012ff1f7219 */ /* 0x000fe4000001161f */
[----:B------:R-:W-:Y:S01]  /*3ec0*/  ISETP.NE.AND P5, PT, R2, 0x1, PT ;  /* 0x000000010200780c */ /* 0x000fe20003fa5270 */
[----:B------:R-:W-:Y:S01]  /*3ed0*/  IMAD.HI.U32 R36, R13, R16, RZ ;  /* 0x000000100d247227 */ /* 0x000fe200078e00ff */
[----:B------:R-:W-:Y:S02]  /*3ee0*/  SHF.R.U32.HI R34, RZ, R17, R34 ;  /* 0x00000011ff227219 */ /* 0x000fe40000011622 */
[----:B------:R-:W-:Y:S01]  /*3ef0*/  SEL R3, R24, R31, !P0 ;  /* 0x0000001f18037207 */ /* 0x000fe20004000000 */
[C---:B------:R-:W-:Y:S01]  /*3f00*/  IMAD.HI.U32 R31, R8.reuse, R7, RZ ;  /* 0x00000007081f7227 */ /* 0x040fe200078e00ff */
[----:B------:R-:W-:Y:S02]  /*3f10*/  SEL R11, R19, R34, !P5 ;  /* 0x00000022130b7207 */ /* 0x000fe40006800000 */
[----:B------:R-:W-:Y:S01]  /*3f20*/  SHF.R.U32.HI R36, RZ, R17, R36 ;  /* 0x00000011ff247219 */ /* 0x000fe20000011624 */
[----:B------:R-:W-:Y:S01]  /*3f30*/  IMAD.HI.U32 R38, R3, R4, RZ ;  /* 0x0000000403267227 */ /* 0x000fe200078e00ff */
[----:B------:R-:W-:Y:S03]  /*3f40*/  SHF.R.U32.HI R31, RZ, R18, R31 ;  /* 0x00000012ff1f7219 */ /* 0x000fe6000001161f */
[----:B------:R-:W-:Y:S01]  /*3f50*/  IMAD.HI.U32 R34, R11, R4, RZ ;  /* 0x000000040b227227 */ /* 0x000fe200078e00ff */
[----:B------:R-:W-:Y:S02]  /*3f60*/  @P2 SHF.R.U32.HI R3, RZ, R5, R38 ;  /* 0x00000005ff032219 */ /* 0x000fe40000011626 */
[----:B------:R-:W-:Y:S02]  /*3f70*/  SEL R9, R8, R31, !P0 ;  /* 0x0000001f08097207 */ /* 0x000fe40004000000 */
[----:B------:R-:W-:Y:S01]  /*3f80*/  @P2 SHF.R.U32.HI R11, RZ, R5, R34 ;  /* 0x00000005ff0b2219 */ /* 0x000fe20000011622 */
[C---:B------:R-:W-:Y:S01]  /*3f90*/  IMAD R10, R40.reuse, R3, RZ ;  /* 0x00000003280a7224 */ /* 0x040fe200078e02ff */
[----:B------:R-:W-:Y:S01]  /*3fa0*/  SEL R3, R13, R36, !P5 ;  /* 0x000000240d037207 */ /* 0x000fe20006800000 */
[C---:B------:R-:W-:Y:S03]  /*3fb0*/  IMAD.HI.U32 R14, R9.reuse, R4, RZ ;  /* 0x00000004090e7227 */ /* 0x040fe600078e00ff */
[----:B------:R-:W-:Y:S01]  /*3fc0*/  ISETP.GE.AND P0, PT, R9, R10, PT ;  /* 0x0000000a0900720c */ /* 0x000fe20003f06270 */
[C---:B------:R-:W-:Y:S01]  /*3fd0*/  IMAD R12, R40.reuse, R11, RZ ;  /* 0x0000000b280c7224 */ /* 0x040fe200078e02ff */
[-C--:B------:R-:W-:Y:S04]  /*3fe0*/  SHF.R.U32.HI R14, RZ, R5.reuse, R14 ;  /* 0x00000005ff0e7219 */ /* 0x080fe8000001160e */
[----:B------:R-:W-:Y:S02]  /*3ff0*/  ISETP.GE.OR P0, PT, R3, R12, P0 ;  /* 0x0000000c0300720c */ /* 0x000fe40000706670 */
[----:B------:R-:W-:Y:S05]  /*4000*/  SEL R15, R9, R14, !P2 ;  /* 0x0000000e090f7207 */ /* 0x000fea0005000000 */
[----:B------:R-:W-:Y:S04]  /*4010*/  IMAD.MOV R14, RZ, RZ, -R15 ;  /* 0x000000ffff0e7224 */ /* 0x000fe800078e0a0f */
[----:B------:R-:W-:Y:S02]  /*4020*/  IMAD R14, R40, R14, R9 ;  /* 0x0000000e280e7224 */ /* 0x000fe400078e0209 */
[C---:B------:R-:W-:Y:S05]  /*4030*/  @!P0 IMAD.HI.U32 R10, R3.reuse, R4, RZ ;  /* 0x00000004030a8227 */ /* 0x040fea00078e00ff */
[----:B------:R-:W-:Y:S04]  /*4040*/  @!P0 SHF.R.U32.HI R10, RZ, R5, R10 ;  /* 0x00000005ff0a8219 */ /* 0x000fe8000001160a */
[----:B------:R-:W-:Y:S01]  /*4050*/  @!P0 SEL R0, R3, R10, !P2 ;  /* 0x0000000a03008207 */ /* 0x000fe20005000000 */
[----:B------:R-:W-:Y:S03]  /*4060*/  IMAD.MOV R10, RZ, RZ, -R3 ;  /* 0x000000ffff0a7224 */ /* 0x000fe600078e0a03 */
[----:B------:R-:W-:Y:S01]  /*4070*/  @!P0 IADD3 R15, PT, PT, R15, -R0, RZ ;  /* 0x800000000f0f8210 */ /* 0x000fe20007ffe0ff */
[----:B------:R-:W-:Y:S01]  /*4080*/  @!P0 IMAD R0, R11, R14, R0 ;  /* 0x0000000e0b008224 */ /* 0x000fe200078e0200 */
[----:B------:R-:W-:Y:S01]  /*4090*/  IADD3 R11, PT, PT, -R9, RZ, RZ ;  /* 0x000000ff090b7210 */ /* 0x000fe20007ffe1ff */
[----:B------:R-:W-:Y:S02]  /*40a0*/  IMAD R13, R2, R10, R13 ;  /* 0x0000000a020d7224 */ /* 0x000fe400078e020d */
[----:B------:R-:W-:Y:S02]  /*40b0*/  @!P0 IMAD R9, R15, R40, R3 ;  /* 0x000000280f098224 */ /* 0x000fe400078e0203 */
[----:B------:R-:W-:Y:S02]  /*40c0*/  @!P0 IMAD.MOV.U32 R3, RZ, RZ, R0 ;  /* 0x000000ffff038224 */ /* 0x000fe400078e0000 */
[----:B------:R-:W-:Y:S02]  /*40d0*/  IMAD R8, R6, R11, R8 ;  /* 0x0000000b06087224 */ /* 0x000fe400078e0208 */
[----:B------:R-:W-:Y:S02]  /*40e0*/  IMAD R13, R3, R2, R13 ;  /* 0x00000002030d7224 */ /* 0x000fe400078e020d */
[----:B------:R-:W-:Y:S02]  /*40f0*/  IMAD R8, R9, R6, R8 ;  /* 0x0000000609087224 */ /* 0x000fe400078e0208 */
.L_x_72:
[----:B------:R-:W-:Y:S05]  /*4100*/  BRA.U UP1, `(.L_x_73) ;  /* 0x0000000101107547 */ /* 0x000fea000b800000 */
[----:B------:R-:W-:Y:S04]  /*4110*/  MOV R0, UR13 ;  /* 0x0000000d00007c02 */ /* 0x000fe80008000f00 */
[----:B------:R-:W-:Y:S04]  /*4120*/  SHF.L.U32 R3, R0, 0x1f, RZ ;  /* 0x0000001f00037819 */ /* 0x000fe800000006ff */
[----:B------:R-:W1:Y:S02]  /*4130*/  SYNCS.PHASECHK.TRANS64.TRYWAIT P0, [UR6+0x88], R3 ;  /* 0x00008803ff0075a7 */ /* 0x000e640008001106 */
[----:B-1----:R-:W-:Y:S05]  /*4140*/  @!P0 BRA `(.L_x_74) ;  /* 0x0000002800808947 */ /* 0x002fea0003800000 */
.L_x_73:
[----:B------:R-:W-:Y:S05]  /*4150*/  BRA.U !UP3, `(.L_x_75) ;  /* 0x000000010b347547 */ /* 0x000fea000b800000 */
[----:B------:R-:W-:Y:S01]  /*4160*/  UPLOP3.LUT UP0, UPT, UPT, UPT, UP2, 0x80, 0x8 ;  /* 0x000000000008789c */ /* 0x000fe20003f0f020 */
[----:B-1----:R-:W-:Y:S02]  /*4170*/  HFMA2 R0, -RZ, RZ, 0, 5.9604644775390625e-08 ;  /* 0x00000001ff007431 */ /* 0x002fe400000001ff */
[----:B------:R-:W-:Y:S03]  /*4180*/  IMAD.MOV.U32 R96, RZ, RZ, 0x1 ;  /* 0x00000001ff607424 */ /* 0x000fe600078e00ff */
[----:B------:R-:W-:Y:S05]  /*4190*/  PLOP3.LUT P0, PT, PT, PT, UP0, 0x80, 0x8 ;  /* 0x000000000008781c */ /* 0x000fea0003f0f008 */
[----:B------:R-:W1:Y:S01]  /*41a0*/  @UP0 LDCU.64 UR8, c[0x0][0x888] ;  /* 0x00011100ff0807ac */ /* 0x000e620008000a00 */
[----:B------:R-:W-:Y:S07]  /*41b0*/  @UP0 UIMAD UR7, UR36, UR4, URZ ;  /* 0x00000004240702a4 */ /* 0x000fee000f8e02ff */
[----:B------:R-:W-:Y:S01]  /*41c0*/  @!P0 PRMT R96, R0, 0x7610, R96 ;  /* 0x0000761000608816 */ /* 0x000fe20000000060 */
[----:B-1----:R-:W-:Y:S03]  /*41d0*/  @UP0 UIMAD.WIDE UR8, UR7, 0x4, UR8 ;  /* 0x00000004070808a5 */ /* 0x002fe6000f8e0208 */
[----:B------:R-:W1:Y:S03]  /*41e0*/  @!UP0 LDCU UR7, c[0x0][0x880] ;  /* 0x00011000ff0787ac */ /* 0x000e660008000800 */
[----:B------:R-:W-:Y:S01]  /*41f0*/  IMAD.U32 R10, RZ, RZ, UR8 ;  /* 0x00000008ff0a7e24 */ /* 0x000fe2000f8e00ff */
[----:B------:R-:W-:Y:S05]  /*4200*/  MOV R11, UR9 ;  /* 0x00000009000b7c02 */ /* 0x000fea0008000f00 */
[----:B-----5:R3:W5:Y:S02]  /*4210*/  @P0 LDG.E R49, desc[UR40][R10.64] ;  /* 0x000000280a310981 */ /* 0x020764000c1e1900 */
[----:B-1-3--:R-:W-:Y:S07]  /*4220*/  @!P0 IMAD.U32 R49, RZ, RZ, UR7 ;  /* 0x00000007ff318e24 */ /* 0x00afee000f8e00ff */
.L_x_75:
[----:B-----5:R-:W-:Y:S01]  /*4230*/  @!P4 FSETP.EQ.AND P5, PT, R49, RZ, PT ;  /* 0x000000ff3100c20b */ /* 0x020fe20003fa2000 */
[----:B------:R-:W-:Y:S01]  /*4240*/  @!UPT UIADD3 URZ, UPT, UPT, URZ, URZ, URZ ;  /* 0x000000fffffff290 */ /* 0x000fe2000fffe0ff */
[----:B------:R-:W-:Y:S11]  /*4250*/  @!P4 BRA `(.L_x_76) ;  /* 0x000000000014c947 */ /* 0x000ff60003800000 */
[----:B------:R-:W-:Y:S02]  /*4260*/  LOP3.LUT P0, RZ, R96, 0xff, RZ, 0xc0, !PT ;  /* 0x000000ff60ff7812 */ /* 0x000fe4000780c0ff */
[----:B------:R-:W-:Y:S04]  /*4270*/  PLOP3.LUT P5, PT, PT, PT, UP0, 0x80, 0x8 ;  /* 0x000000000008781c */ /* 0x000fe80003faf008 */
[----:B------:R-:W-:Y:S07]  /*4280*/  PLOP3.LUT P5, PT, P5, PT, PT, 0x8, 0x80 ;  /* 0x000000000080781c */ /* 0x000fee0002fae170 */
[----:B------:R-:W-:Y:S11]  /*4290*/  @P0 FSETP.EQ.AND P5, PT, R49, RZ, PT ;  /* 0x000000ff3100020b */ /* 0x000ff60003fa2000 */
[----:B------:R-:W-:Y:S02]  /*42a0*/  @!UPT UIADD3 URZ, UPT, UPT, URZ, URZ, URZ ;  /* 0x000000fffffff290 */ /* 0x000fe4000fffe0ff */
.L_x_76:
[----:B------:R-:W3:Y:S01]  /*42b0*/  SYNCS.PHASECHK.TRANS64.TRYWAIT P4, [UR6+0x78], R26 ;  /* 0x0000781aff0075a7 */ /* 0x000ee20008081106 */
[----:B------:R-:W-:Y:S01]  /*42c0*/  @P3 SHF.R.U32.HI R27, RZ, 0x10, R21 ;  /* 0x00000010ff1b3819 */ /* 0x000fe20000011615 */
[----:B------:R-:W-:Y:S01]  /*42d0*/  VIADD R29, R29, 0x1 ;  /* 0x000000011d1d7836 */ /* 0x000fe20000000000 */
[----:B------:R-:W5:Y:S08]  /*42e0*/  LDC.64 R14, c[0x0][0xb10] ;  /* 0x0002c400ff0e7b82 */ /* 0x000f700000000a00 */
[----:B------:R-:W2:Y:S08]  /*42f0*/  LDC.64 R10, c[0x0][0xb18] ;  /* 0x0002c600ff0a7b82 */ /* 0x000eb00000000a00 */
[----:B-1----:R-:W1:Y:S08]  /*4300*/  @!P1 LDC R0, c[0x0][0xb20] ;  /* 0x0002c800ff009b82 */ /* 0x002e700000000800 */
[----:B------:R-:W4:Y:S01]  /*4310*/  @!P1 LDC R3, c[0x0][0xb0c] ;  /* 0x0002c300ff039b82 */ /* 0x000f220000000800 */
[----:B-----5:R-:W-:Y:S05]  /*4320*/  @!P1 IMAD.HI.U32 R14, R13, R14, RZ ;  /* 0x0000000e0d0e9227 */ /* 0x020fea00078e00ff */
[----:B------:R-:W-:Y:S01]  /*4330*/  @!P1 SHF.R.U32.HI R14, RZ, R15, R14 ;  /* 0x0000000fff0e9219 */ /* 0x000fe2000001160e */
[----:B--2---:R-:W-:Y:S01]  /*4340*/  @!P1 IMAD.HI.U32 R11, R8, R11, RZ ;  /* 0x0000000b080b9227 */ /* 0x004fe200078e00ff */
[----:B------:R-:W-:Y:S04]  /*4350*/  @!P1 ISETP.NE.AND P0, PT, R10, 0x1, PT ;  /* 0x000000010a00980c */ /* 0x000fe80003f05270 */
[----:B-1----:R-:W-:Y:S02]  /*4360*/  @!P1 SHF.R.U32.HI R9, RZ, R0, R11 ;  /* 0x00000000ff099219 */ /* 0x002fe4000001160b */
[----:B----4-:R-:W-:Y:S02]  /*4370*/  @!P1 ISETP.NE.AND P2, PT, R3, 0x1, PT ;  /* 0x000000010300980c */ /* 0x010fe40003f45270 */
[----:B------:R-:W-:Y:S02]  /*4380*/  @!P1 SEL R9, R8, R9, !P0 ;  /* 0x0000000908099207 */ /* 0x000fe40004000000 */
[----:B------:R-:W-:Y:S02]  /*4390*/  ELECT P0, URZ, PT ;  /* 0x0000000000ff782f */ /* 0x000fe40003800000 */
[----:B------:R-:W-:Y:S05]  /*43a0*/  @!P1 SEL R14, R13, R14, !P2 ;  /* 0x0000000e0d0e9207 */ /* 0x000fea0005000000 */
[----:B------:R-:W-:Y:S02]  /*43b0*/  @!P1 IMAD.IADD R0, R9, 0x1, -R14 ;  /* 0x0000000109009824 */ /* 0x000fe400078e0a0e */
[----:B------:R-:W-:Y:S02]  /*43c0*/  @!P1 IMAD.IADD R9, R14, 0x1, -R9 ;  /* 0x000000010e099824 */ /* 0x000fe400078e0a09 */
[----:B------:R-:W-:Y:S02]  /*43d0*/  @!P1 IMAD R13, R0, R3, R13 ;  /* 0x00000003000d9224 */ /* 0x000fe400078e020d */
[----:B------:R-:W-:Y:S01]  /*43e0*/  @!P1 IMAD R8, R9, R10, R8 ;  /* 0x0000000a09089224 */ /* 0x000fe200078e0208 */
[----:B---3--:R-:W-:Y:S06]  /*43f0*/  @!P4 BRA `(.L_x_77) ;  /* 0x0000002400ecc947 */ /* 0x008fec0003800000 */
.L_x_134:
[----:B------:R-:W-:Y:S01]  /*4400*/  PLOP3.LUT P5, PT, P5, P0, PT, 0xf2, 0x2f ;  /* 0x00000000002f781c */ /* 0x000fe20002fa1e72 */
[----:B------:R-:W-:Y:S01]  /*4410*/  UMOV UR14, 0x0 ;  /* 0x00000000000e7882 */ /* 0x000fe20000000000 */
[----:B------:R-:W-:Y:S01]  /*4420*/  LOP3.LUT R30, R30, 0x1, RZ, 0x3c, !PT ;  /* 0x000000011e1e7812 */ /* 0x000fe200078e3cff */
[----:B------:R-:W-:Y:S01]  /*4430*/  UMOV UR15, 0x10000000 ;  /* 0x10000000000f7882 */ /* 0x000fe20000000000 */
[----:B------:R-:W-:Y:S01]  /*4440*/  UMOV UR12, UR36 ;  /* 0x00000024000c7c82 */ /* 0x000fe20008000000 */
[----:B------:R-:W-:Y:S08]  /*4450*/  @P3 R2UR UR36, R27 ;  /* 0x000000001b2432ca */ /* 0x000ff000000e0000 */
[----:B-1----:R-:W-:Y:S01]  /*4460*/  @!P5 IADD3 R3, P0, PT, R32, 0x580, RZ ;  /* 0x000005802003d810 */ /* 0x002fe20007f1e0ff */
[----:B------:R-:W-:Y:S01]  /*4470*/  @!P5 IMAD.SHL.U32 R91, R91, 0x40, RZ ;  /* 0x000000405b5bd824 */ /* 0x000fe200078e00ff */
[----:B------:R-:W-:Y:S01]  /*4480*/  VOTEU.ALL UP1, P5 ;  /* 0x0000000000ff7886 */ /* 0x000fe20002820000 */
[----:B------:R-:W-:Y:S01]  /*4490*/  @!P5 IMAD.SHL.U32 R97, R97, 0x40, RZ ;  /* 0x000000406161d824 */ /* 0x000fe200078e00ff */
[----:B------:R-:W-:Y:S01]  /*44a0*/  @!P5 R2UR UR8, R3 ;  /* 0x000000000308d2ca */ /* 0x000fe200000e0000 */
[----:B------:R-:W-:Y:S01]  /*44b0*/  @!P5 IMAD.X R0, RZ, RZ, R33, P0 ;  /* 0x000000ffff00d224 */ /* 0x000fe200000e0621 */
[----:B------:R-:W-:Y:S01]  /*44c0*/  @!P5 R2UR UR10, R91 ;  /* 0x000000005b0ad2ca */ /* 0x000fe200000e0000 */
[----:B------:R-:W-:Y:S01]  /*44d0*/  @!UP1 UIADD3 UR9, UPT, UPT, UR6, 0x70, URZ ;  /* 0x0000007006099890 */ /* 0x000fe2000fffe0ff */
[----:B------:R-:W-:Y:S01]  /*44e0*/  @!P5 R2UR UR11, R97 ;  /* 0x00000000610bd2ca */ /* 0x000fe200000e0000 */
[----:B------:R-:W-:Y:S01]  /*44f0*/  IMAD.IADD R91, R8, 0x1, R79 ;  /* 0x00000001085b7824 */ /* 0x000fe200078e024f */
[----:B------:R-:W-:Y:S01]  /*4500*/  @!P5 R2UR UR7, R0 ;  /* 0x000000000007d2ca */ /* 0x000fe200000e0000 */
[----:B------:R-:W-:Y:S01]  /*4510*/  IMAD.IADD R97, R13, 0x1, R90 ;  /* 0x000000010d617824 */ /* 0x000fe200078e025a */
[C---:B------:R-:W-:Y:S04]  /*4520*/  ISETP.NE.AND P0, PT, R29.reuse, 0x2, PT ;  /* 0x000000021d00780c */ /* 0x040fe80003f05270 */
[----:B------:R-:W-:Y:S01]  /*4530*/  SEL R3, RZ, 0x1, P0 ;  /* 0x00000001ff037807 */ /* 0x000fe20000000000 */
[----:B------:R-:W-:Y:S01]  /*4540*/  IMAD.U32 R10, RZ, RZ, UR8 ;  /* 0x00000008ff0a7e24 */ /* 0x000fe2000f8e00ff */
[----:B------:R-:W-:Y:S01]  /*4550*/  @!UP1 UIADD3 UR8, UPT, UPT, UR6, 0x200, URZ ;  /* 0x0000020006089890 */ /* 0x000fe2000fffe0ff */
[----:B------:R-:W-:Y:S01]  /*4560*/  SEL R29, R29, RZ, P0 ;  /* 0x000000ff1d1d7207 */ /* 0x000fe20000000000 */
[----:B------:R-:W-:Y:S01]  /*4570*/  VOTEU.ALL UP1, P5 ;  /* 0x0000000000ff7886 */ /* 0x000fe20002820000 */
[----:B------:R-:W-:Y:S02]  /*4580*/  LOP3.LUT R28, R28, R3, RZ, 0x3c, !PT ;  /* 0x000000031c1c7212 */ /* 0x000fe400078e3cff */
[----:B------:R-:W-:Y:S01]  /*4590*/  IMAD.U32 R11, RZ, RZ, UR7 ;  /* 0x00000007ff0b7e24 */ /* 0x000fe2000f8e00ff */
[----:B------:R-:W-:Y:S04]  /*45a0*/  @!P5 R2UR UR16, R10 ;  /* 0x000000000a10d2ca */ /* 0x000fe800000e0000 */
[----:B------:R-:W-:Y:S11]  /*45b0*/  @!P5 R2UR UR17, R11 ;  /* 0x000000000b11d2ca */ /* 0x000ff600000e0000 */
[----:B------:R-:W-:Y:S02]  /*45c0*/  @!UPT UIADD3 URZ, UPT, UPT, URZ, URZ, URZ ;  /* 0x000000fffffff290 */ /* 0x000fe4000fffe0ff */
[----:B------:R3:W-:Y:S01]  /*45d0*/  @!UP1 UTMALDG.3D [UR8], [UR16], desc[UR14] ;  /* 0x00000e08100095b4 */ /* 0x0007e20008011000 */
[----:B------:R3:W-:Y:S01]  /*45e0*/  @!P5 SYNCS.ARRIVE.TRANS64.RED.A0TR RZ, [UR6+0x70], R25 ;  /* 0x00007019ffffd9a7 */ /* 0x0007e20008300406 */
[----:B------:R-:W-:Y:S01]  /*45f0*/  UPLOP3.LUT UP1, UPT, UPT, UPT, UPT, 0x80, 0x8 ;  /* 0x000000000008789c */ /* 0x000fe20003f2f070 */
[----:B------:R-:W-:Y:S01]  /*4600*/  SYNCS.ARRIVE.TRANS64.RED.A1T0 RZ, [UR37], RZ ;  /* 0x000000ffffff79a7 */ /* 0x000fe20008100425 */
[----:B------:R-:W-:Y:S09]  /*4610*/  @P3 BRA `(.L_x_78) ;  /* 0xfffffff400b43947 */ /* 0x000ff2000383ffff */
[----:B------:R-:W-:Y:S07]  /*4620*/  MOV R0, UR6 ;  /* 0x0000000600007c02 */ /* 0x000fee0008000f00 */
.L_x_79:
[----:B-1----:R-:W-:-:S04]  /*4630*/  SHF.L.U32 R3, R30, 0x1f, RZ ;  /* 0x0000001f1e037819 */ /* 0x002fc800000006ff */
[----:B------:R1:W2:Y:S03]  /*4640*/  SYNCS.PHASECHK.TRANS64.TRYWAIT P0, [R0+URZ+0x78], R3 ;  /* 0x00007803000075a7 */ /* 0x0002a600080011ff */
[----:B--2---:R-:W-:Y:S05]  /*4650*/  @!P0 NANOSLEEP.SYNCS 0x989680 ;  /* 0x009896800000895d */ /* 0x004fea0003900000 */
[----:B------:R-:W2:Y:S02]  /*4660*/  @!P0 SYNCS.PHASECHK.TRANS64 P0, [R0+URZ+0x78], R3 ;  /* 0x00007803000085a7 */ /* 0x000ea400080010ff */
[----:B--23--:R-:W-:Y:S05]  /*4670*/  @P0 EXIT ;  /* 0x000000000000094d */ /* 0x00cfea0003800000 */
[----:B------:R-:W-:Y:S05]  /*4680*/  BRA `(.L_x_79) ;  /* 0xfffffffc00e87947 */ /* 0x000fea000383ffff */
.L_x_70:
[----:B------:R-:W-:-:S06]  /*4690*/  UISETP.GE.AND UP1, UPT, UR8, 0x4, UPT ;  /* 0x000000040800788c */ /* 0x000fcc000bf26270 */
[----:B------:R-:W-:-:S13]  /*46a0*/  PLOP3.LUT P0, PT, PT, PT, UP1, 0x80, 0x8 ;  /* 0x000000000008781c */ /* 0x000fda0003f0f018 */
[----:B------:R-:W-:Y:S05]  /*46b0*/  @!P0 EXIT ;  /* 0x000000000000894d */ /* 0x000fea0003800000 */
[----:B------:R-:W-:Y:S01]  /*46c0*/  BAR.SYNC.DEFER_BLOCKING 0x6, 0xa0 ;  /* 0x0182800000007b1d */ /* 0x000fe20000010000 */
[C---:B------:R-:W-:Y:S02]  /*46d0*/  IMAD.SHL.U32 R5, R101.reuse, 0x40, RZ ;  /* 0x0000004065057824 */ /* 0x040fe400078e00ff */
[----:B------:R-:W-:Y:S02]  /*46e0*/  HFMA2 R111, -RZ, RZ, 0, 0 ;  /* 0x00000000ff6f7431 */ /* 0x000fe400000001ff */
[C---:B------:R-:W-:Y:S01]  /*46f0*/  IMAD.SHL.U32 R0, R101.reuse, 0x20, RZ ;  /* 0x0000002065007824 */ /* 0x040fe200078e00ff */
[----:B------:R-:W-:Y:S01]  /*4700*/  CS2R R106, SRZ ;  /* 0x00000000006a7805 */ /* 0x000fe2000001ff00 */
[----:B------:R-:W-:Y:S01]  /*4710*/  IMAD.SHL.U32 R2, R101, 0x2, RZ ;  /* 0x0000000265027824 */ /* 0x000fe200078e00ff */
[----:B------:R-:W-:Y:S01]  /*4720*/  UMOV UR43, 0x400 ;  /* 0x00000400002b7882 */ /* 0x000fe20000000000 */
[----:B------:R-:W1:Y:S01]  /*4730*/  LDC R99, c[0x0][0x370] ;  /* 0x0000dc00ff637b82 */ /* 0x000e620000000800 */
[----:B------:R-:W-:Y:S01]  /*4740*/  ULEA UR43, UR37, UR43, 0x18 ;  /* 0x0000002b252b7291 */ /* 0x000fe2000f8ec0ff */
[----:B------:R-:W-:Y:S01]  /*4750*/  LOP3.LUT R7, R5, 0x180, RZ, 0xc0, !PT ;  /* 0x0000018005077812 */ /* 0x000fe200078ec0ff */
[C---:B------:R-:W-:Y:S01]  /*4760*/  IMAD.SHL.U32 R103, R101.reuse, 0x8, RZ ;  /* 0x0000000865677824 */ /* 0x040fe200078e00ff */
[----:B------:R-:W-:Y:S01]  /*4770*/  LOP3.LUT R0, R0, 0xc00, RZ, 0xc0, !PT ;  /* 0x00000c0000007812 */ /* 0x000fe200078ec0ff */
[----:B------:R-:W-:Y:S01]  /*4780*/  IMAD.U32 R46, R101, 0x10000, RZ ;  /* 0x00010000652e7824 */ /* 0x000fe200078e00ff */
[----:B------:R-:W-:Y:S01]  /*4790*/  LOP3.LUT R2, R7, 0x20, R2, 0xf8, !PT ;  /* 0x0000002007027812 */ /* 0x000fe200078ef802 */
[----:B------:R-:W-:Y:S01]  /*47a0*/  UIADD3 UR4, UPT, UPT, UR43, 0x1200, URZ ;  /* 0x000012002b047890 */ /* 0x000fe2000fffe0ff */
[----:B------:R-:W2:Y:S01]  /*47b0*/  LDC R42, c[0x0][0xb0c] ;  /* 0x0002c300ff2a7b82 */ /* 0x000ea20000000800 */
[----:B------:R-:W-:Y:S01]  /*47c0*/  LOP3.LUT R0, R0, 0x40, R5, 0xf8, !PT ;  /* 0x0000004000007812 */ /* 0x000fe200078ef805 */
[----:B------:R-:W-:Y:S01]  /*47d0*/  IMAD.MOV.U32 R44, RZ, RZ, RZ ;  /* 0x000000ffff2c7224 */ /* 0x000fe200078e00ff */
[----:B------:R-:W-:Y:S01]  /*47e0*/  LOP3.LUT R103, R2, 0x30, R103, 0x78, !PT ;  /* 0x0000003002677812 */ /* 0x000fe200078e7867 */
[----:B------:R-:W-:Y:S01]  /*47f0*/  IMAD.MOV.U32 R108, RZ, RZ, RZ ;  /* 0x000000ffff6c7224 */ /* 0x000fe200078e00ff */
[----:B------:R-:W-:Y:S01]  /*4800*/  LOP3.LUT R0, R0, 0x200, R5, 0xf8, !PT ;  /* 0x0000020000007812 */ /* 0x000fe200078ef805 */
[----:B------:R-:W-:Y:S01]  /*4810*/  IMAD.SHL.U32 R5, R101, 0x10, RZ ;  /* 0x0000001065057824 */ /* 0x000fe200078e00ff */
[----:B------:R-:W-:Y:S01]  /*4820*/  LOP3.LUT R46, R46, 0x600000, RZ, 0xc0, !PT ;  /* 0x006000002e2e7812 */ /* 0x000fe200078ec0ff */
[----:B------:R-:W4:Y:S01]  /*4830*/  LDC R98, c[0x0][0xb20] ;  /* 0x0002c800ff627b82 */ /* 0x000f220000000800 */
[----:B------:R-:W3:Y:S01]  /*4840*/  LDS R3, [UR43+0x140] ;  /* 0x0001402bff037984 */ /* 0x000ee20008000800 */
[----:B------:R-:W-:Y:S01]  /*4850*/  LOP3.LUT R103, R0, R103, RZ, 0xfc, !PT ;  /* 0x0000006700677212 */ /* 0x000fe200078efcff */
[----:B------:R-:W-:Y:S01]  /*4860*/  IMAD.U32 R109, RZ, RZ, UR4 ;  /* 0x00000004ff6d7e24 */ /* 0x000fe2000f8e00ff */
[----:B------:R-:W-:Y:S01]  /*4870*/  LOP3.LUT R5, R5, 0x20, RZ, 0xc0, !PT ;  /* 0x0000002005057812 */ /* 0x000fe200078ec0ff */
[----:B------:R-:W1:Y:S01]  /*4880*/  LDCU.64 UR46, c[0x0][0x348] ;  /* 0x00006900ff2e77ac */ /* 0x000e620008000a00 */
[----:B------:R-:W-:-:S02]  /*4890*/  IADD3 R102, PT, PT, R103, UR43, RZ ;  /* 0x0000002b67667c10 */ /* 0x000fc4000fffe0ff */
[----:B------:R-:W1:Y:S01]  /*48a0*/  LDC R41, c[0x0][0xb30] ;  /* 0x0002cc00ff297b82 */ /* 0x000e620000000800 */
[----:B------:R-:W1:Y:S01]  /*48b0*/  LDCU.64 UR38, c[0x0][0x888] ;  /* 0x00011100ff2677ac */ /* 0x000e620008000a00 */
[----:B------:R-:W-:Y:S01]  /*48c0*/  IADD3 R102, PT, PT, -R5, 0x200, R102 ;  /* 0x0000020005667810 */ /* 0x000fe20007ffe166 */
[----:B------:R-:W-:-:S05]  /*48d0*/  UIADD3 UR42, UPT, UPT, UR43, 0x200, URZ ;  /* 0x000002002b2a7890 */ /* 0x000fca000fffe0ff */
[----:B------:R-:W1:Y:S08]  /*48e0*/  LDC.64 R88, c[0x0][0xb10] ;  /* 0x0002c400ff587b82 */ /* 0x000e700000000a00 */
[----:B------:R-:W1:Y:S08]  /*48f0*/  LDC.64 R38, c[0x0][0xb18] ;  /* 0x0002c600ff267b82 */ /* 0x000e700000000a00 */
[----:B------:R-:W1:Y:S08]  /*4900*/  LDC.64 R84, c[0x0][0x888] ;  /* 0x00022200ff547b82 */ /* 0x000e700000000a00 */
[----:B------:R-:W1:Y:S01]  /*4910*/  LDC.64 R36, c[0x0][0xb28] ;  /* 0x0002ca00ff247b82 */ /* 0x000e620000000a00 */
[----:B---3--:R-:W-:-:S07]  /*4920*/  IMAD.IADD R46, R3, 0x1, R46 ;  /* 0x00000001032e7824 */ /* 0x008fce00078e022e */
[----:B------:R-:W3:Y:S08]  /*4930*/  LDC.64 R86, c[0x0][0x890] ;  /* 0x00022400ff567b82 */ /* 0x000ef00000000a00 */
[----:B------:R-:W1:Y:S08]  /*4940*/  LDC.64 R82, c[0x0][0x8b0] ;  /* 0x00022c00ff527b82 */ /* 0x000e700000000a00 */
[----:B------:R-:W1:Y:S08]  /*4950*/  LDC.64 R80, c[0x0][0x8a8] ;  /* 0x00022a00ff507b82 */ /* 0x000e700000000a00 */
[----:B--2-4-:R-:W1:Y:S02]  /*4960*/  LDC R100, c[0x0][0x374] ;  /* 0x0000dd00ff647b82 */ /* 0x014e640000000800 */
.L_x_97:
[----:B------:R-:W-:Y:S02]  /*4970*/  LEA R0, R111, UR43, 0x3 ;  /* 0x0000002b6f007c11 */ /* 0x000fe4000f8e18ff */
[----:B------:R-:W-:Y:S02]  /*4980*/  SHF.L.U32 R3, R107, 0x1f, RZ ;  /* 0x0000001f6b037819 */ /* 0x000fe400000006ff */
[----:B------:R-:W-:Y:S02]  /*4990*/  LEA R16, R111, UR43, 0x4 ;  /* 0x0000002b6f107c11 */ /* 0x000fe4000f8e20ff */
[----:B--2---:R-:W2:Y:S02]  /*49a0*/  SYNCS.PHASECHK.TRANS64.TRYWAIT P0, [R0+URZ+0x90], R3 ;  /* 0x00009003000075a7 */ /* 0x004ea400080011ff */
[----:B-12---:R-:W-:Y:S05]  /*49b0*/  @!P0 BRA `(.L_x_80) ;  /* 0x0000002000948947 */ /* 0x006fea0003800000 */
.L_x_135:
[----:B------:R-:W4:Y:S01]  /*49c0*/  LDC.64 R12, c[0x0][0xb10] ;  /* 0x0002c400ff0c7b82 */ /* 0x000f220000000a00 */
[----:B------:R-:W3:Y:S01]  /*49d0*/  LDS.128 R16, [R16+0x120] ;  /* 0x0001200010107984 */ /* 0x000ee20000000c00 */
[----:B-1----:R-:W-:Y:S01]  /*49e0*/  ISETP.NE.AND P1, PT, R41, 0x1, PT ;  /* 0x000000012900780c */ /* 0x002fe20003f25270 */
[----:B--2---:R-:W-:Y:S01]  /*49f0*/  VIADD R0, R0, 0xa0 ;  /* 0x000000a000007836 */ /* 0x004fe20000000000 */
[----:B------:R-:W-:Y:S04]  /*4a00*/  ISETP.GE.AND P0, PT, R40, 0x1, PT ;  /* 0x000000012800780c */ /* 0x000fe80003f06270 */
[----:B------:R-:W1:Y:S01]  /*4a10*/  LDC.64 R10, c[0x0][0xb18] ;  /* 0x0002c600ff0a7b82 */ /* 0x000e620000000a00 */
[----:B------:R-:W-:Y:S01]  /*4a20*/  PRMT R0, RZ, 0x654, R0 ;  /* 0x00000654ff007816 */ /* 0x000fe20000000000 */
[----:B------:R-:W-:Y:S01]  /*4a30*/  @!PT LDS RZ, [RZ] ;  /* 0x00000000fffff984 */ /* 0x000fe20000000800 */
[----:B------:R-:W-:Y:S01]  /*4a40*/  @!PT LDS RZ, [RZ] ;  /* 0x00000000fffff984 */ /* 0x000fe20000000800 */
[----:B------:R-:W-:Y:S01]  /*4a50*/  @!PT LDS RZ, [RZ] ;  /* 0x00000000fffff984 */ /* 0x000fe20000000800 */
[----:B------:R-:W-:Y:S01]  /*4a60*/  @!PT LDS RZ, [RZ] ;  /* 0x00000000fffff984 */ /* 0x000fe20000000800 */
[----:B------:R2:W-:Y:S06]  /*4a70*/  MEMBAR.ALL.CTA ;  /* 0x0000000000007992 */ /* 0x0005ec0000008000 */
[----:B--2---:R-:W2:Y:S01]  /*4a80*/  FENCE.VIEW.ASYNC.S ;  /* 0x00000000000073c6 */ /* 0x004ea20000000000 */
[----:B------:R-:W1:Y:S08]  /*4a90*/  @!P1 LDC R14, c[0x0][0xb20] ;  /* 0x0002c800ff0e9b82 */ /* 0x000e700000000800 */
[----:B------:R-:W1:Y:S01]  /*4aa0*/  @!P1 LDC R9, c[0x0][0xb0c] ;  /* 0x0002c300ff099b82 */ /* 0x000e620000000800 */
[----:B--2---:R2:W-:Y:S01]  /*4ab0*/  SYNCS.ARRIVE.TRANS64.RED.A1T0 RZ, [R0+URZ], RZ ;  /* 0x000000ff00ff79a7 */ /* 0x0045e200081004ff */
[----:B---3--:R-:W-:Y:S04]  /*4ac0*/  LOP3.LUT P4, RZ, R18, 0x1, RZ, 0xc0, !PT ;  /* 0x0000000112ff7812 */ /* 0x008fe8000788c0ff */
[----:B------:R-:W-:Y:S09]  /*4ad0*/  P2R R110, PR, RZ, 0x10 ;  /* 0x00000010ff6e7803 */ /* 0x000ff20000000000 */
[----:B------:R-:W-:Y:S02]  /*4ae0*/  @P4 MOV R45, R16 ;  /* 0x00000010002d4202 */ /* 0x000fe40000000f00 */
[----:B------:R-:W-:Y:S01]  /*4af0*/  @P4 LOP3.LUT R43, R17, 0xffff, RZ, 0xc0, !PT ;  /* 0x0000ffff112b4812 */ /* 0x000fe200078ec0ff */
[----:B--2-4-:R-:W-:Y:S06]  /*4b00*/  @!P0 BRA `(.L_x_81) ;  /* 0x0000000000a48947 */ /* 0x014fec0003800000 */
[----:B------:R-:W-:Y:S01]  /*4b10*/  IMAD.HI.U32 R21, R100, R39, RZ ;  /* 0x0000002764157227 */ /* 0x000fe200078e00ff */
[----:B------:R-:W-:Y:S02]  /*4b20*/  ISETP.NE.AND P0, PT, R38, 0x1, PT ;  /* 0x000000012600780c */ /* 0x000fe40003f05270 */
[----:B------:R-:W-:Y:S01]  /*4b30*/  ISETP.NE.AND P2, PT, R40, 0x1, PT ;  /* 0x000000012800780c */ /* 0x000fe20003f45270 */
[----:B------:R-:W-:Y:S01]  /*4b40*/  IMAD.HI.U32 R20, R99, R88, RZ ;  /* 0x0000005863147227 */ /* 0x000fe200078e00ff */
[----:B------:R-:W-:Y:S02]  /*4b50*/  SHF.R.U32.HI R21, RZ, R98, R21 ;  /* 0x00000062ff157219 */ /* 0x000fe40000011615 */
[----:B------:R-:W-:Y:S01]  /*4b60*/  ISETP.NE.AND P3, PT, R42, 0x1, PT ;  /* 0x000000012a00780c */ /* 0x000fe20003f65270 */
[----:B------:R-:W-:Y:S01]  /*4b70*/  IMAD.HI.U32 R24, R45, R88, RZ ;  /* 0x000000582d187227 */ /* 0x000fe200078e00ff */
[----:B------:R-:W-:Y:S02]  /*4b80*/  SHF.R.U32.HI R20, RZ, R89, R20 ;  /* 0x00000059ff147219 */ /* 0x000fe40000011614 */
[----:B------:R-:W-:Y:S01]  /*4b90*/  SEL R3, R100, R21, !P0 ;  /* 0x0000001564037207 */ /* 0x000fe20004000000 */
[----:B------:R-:W-:Y:S01]  /*4ba0*/  IMAD.HI.U32 R21, R43, R39, RZ ;  /* 0x000000272b157227 */ /* 0x000fe200078e00ff */
[----:B------:R-:W-:Y:S02]  /*4bb0*/  SEL R7, R99, R20, !P3 ;  /* 0x0000001463077207 */ /* 0x000fe40005800000 */
[----:B------:R-:W-:Y:S01]  /*4bc0*/  SHF.R.U32.HI R24, RZ, R89, R24 ;  /* 0x00000059ff187219 */ /* 0x000fe20000011618 */
[-C--:B------:R-:W-:Y:S04]  /*4bd0*/  IMAD.HI.U32 R20, R3, R36.reuse, RZ ;  /* 0x0000002403147227 */ /* 0x080fe800078e00ff */
[----:B------:R-:W-:Y:S01]  /*4be0*/  IMAD.HI.U32 R22, R7, R36, RZ ;  /* 0x0000002407167227 */ /* 0x000fe200078e00ff */
[-C--:B------:R-:W-:Y:S02]  /*4bf0*/  @P2 SHF.R.U32.HI R3, RZ, R37.reuse, R20 ;  /* 0x00000025ff032219 */ /* 0x080fe40000011614 */
[----:B------:R-:W-:Y:S02]  /*4c00*/  SHF.R.U32.HI R20, RZ, R98, R21 ;  /* 0x00000062ff147219 */ /* 0x000fe40000011615 */
[----:B------:R-:W-:Y:S01]  /*4c10*/  @P2 SHF.R.U32.HI R7, RZ, R37, R22 ;  /* 0x00000025ff072219 */ /* 0x000fe20000011616 */
[C---:B------:R-:W-:Y:S01]  /*4c20*/  IMAD R2, R40.reuse, R3, RZ ;  /* 0x0000000328027224 */ /* 0x040fe200078e02ff */
[----:B------:R-:W-:Y:S02]  /*4c30*/  SEL R5, R43, R20, !P0 ;  /* 0x000000142b057207 */ /* 0x000fe40004000000 */
[----:B------:R-:W-:Y:S01]  /*4c40*/  SEL R3, R45, R24, !P3 ;  /* 0x000000182d037207 */ /* 0x000fe20005800000 */
[----:B------:R-:W-:Y:S01]  /*4c50*/  IMAD R4, R40, R7, RZ ;  /* 0x0000000728047224 */ /* 0x000fe200078e02ff */
[C---:B------:R-:W-:Y:S01]  /*4c60*/  ISETP.GE.AND P0, PT, R5.reuse, R2, PT ;  /* 0x000000020500720c */ /* 0x040fe20003f06270 */
[----:B------:R-:W-:Y:S03]  /*4c70*/  IMAD.HI.U32 R6, R5, R36, RZ ;  /* 0x0000002405067227 */ /* 0x000fe600078e00ff */
[----:B------:R-:W-:Y:S01]  /*4c80*/  ISETP.GE.OR P0, PT, R3, R4, P0 ;  /* 0x000000040300720c */ /* 0x000fe20000706670 */
[----:B------:R-:W-:Y:S01]  /*4c90*/  IMAD.MOV R4, RZ, RZ, -R3 ;  /* 0x000000ffff047224 */ /* 0x000fe200078e0a03 */
[-C--:B------:R-:W-:Y:S03]  /*4ca0*/  SHF.R.U32.HI R6, RZ, R37.reuse, R6 ;  /* 0x00000025ff067219 */ /* 0x080fe60000011606 */
[----:B------:R-:W-:Y:S01]  /*4cb0*/  IMAD R45, R42, R4, R45 ;  /* 0x000000042a2d7224 */ /* 0x000fe200078e022d */
[----:B------:R-:W-:Y:S05]  /*4cc0*/  SEL R15, R5, R6, !P2 ;  /* 0x00000006050f7207 */ /* 0x000fea0005000000 */
[----:B------:R-:W-:Y:S02]  /*4cd0*/  IMAD.MOV R6, RZ, RZ, -R15 ;  /* 0x000000ffff067224 */ /* 0x000fe400078e0a0f */
[C---:B------:R-:W-:Y:S04]  /*4ce0*/  @!P0 IMAD.HI.U32 R2, R3.reuse, R36, RZ ;  /* 0x0000002403028227 */ /* 0x040fe800078e00ff */
[----:B------:R-:W-:Y:S01]  /*4cf0*/  IMAD R6, R40, R6, R5 ;  /* 0x0000000628067224 */ /* 0x000fe200078e0205 */
[----:B------:R-:W-:Y:S04]  /*4d00*/  @!P0 SHF.R.U32.HI R2, RZ, R37, R2 ;  /* 0x00000025ff028219 */ /* 0x000fe80000011602 */
[----:B------:R-:W-:Y:S02]  /*4d10*/  @!P0 SEL R0, R3, R2, !P2 ;  /* 0x0000000203008207 */ /* 0x000fe40005000000 */
[----:B------:R-:W-:Y:S02]  /*4d20*/  IADD3 R2, PT, PT, -R5, RZ, RZ ;  /* 0x000000ff05027210 */ /* 0x000fe40007ffe1ff */
[----:B------:R-:W-:Y:S01]  /*4d30*/  @!P0 IADD3 R8, PT, PT, R15, -R0, RZ ;  /* 0x800000000f088210 */ /* 0x000fe20007ffe0ff */
[----:B------:R-:W-:Y:S02]  /*4d40*/  @!P0 IMAD R0, R7, R6, R0 ;  /* 0x0000000607008224 */ /* 0x000fe400078e0200 */
[----:B------:R-:W-:Y:S02]  /*4d50*/  IMAD R43, R38, R2, R43 ;  /* 0x00000002262b7224 */ /* 0x000fe400078e022b */
[----:B------:R-:W-:Y:S02]  /*4d60*/  @!P0 IMAD R5, R8, R40, R3 ;  /* 0x0000002808058224 */ /* 0x000fe400078e0203 */
[----:B------:R-:W-:Y:S04]  /*4d70*/  @!P0 IMAD.MOV.U32 R3, RZ, RZ, R0 ;  /* 0x000000ffff038224 */ /* 0x000fe800078e0000 */
[----:B------:R-:W-:Y:S02]  /*4d80*/  IMAD R45, R3, R42, R45 ;  /* 0x0000002a032d7224 */ /* 0x000fe400078e022d */
[----:B------:R-:W-:Y:S07]  /*4d90*/  IMAD R43, R5, R38, R43 ;  /* 0x00000026052b7224 */ /* 0x000fee00078e022b */
.L_x_81:
[----:B------:R-:W-:Y:S01]  /*4da0*/  @!P1 IMAD.HI.U32 R0, R45, R12, RZ ;  /* 0x0000000c2d009227 */ /* 0x000fe200078e00ff */
[----:B-1----:R-:W-:Y:S01]  /*4db0*/  @!P1 ISETP.NE.AND P0, PT, R10, 0x1, PT ;  /* 0x000000010a00980c */ /* 0x002fe20003f05270 */
[----:B------:R-:W-:Y:S01]  /*4dc0*/  ULOP3.LUT UP0, URZ, UR42, 0x1b0, URZ, 0xc0, !UPT ;  /* 0x000001b02aff7892 */ /* 0x000fe2000f80c0ff */
[----:B------:R-:W-:Y:S01]  /*4dd0*/  @!P1 ISETP.NE.AND P2, PT, R9, 0x1, PT ;  /* 0x000000010900980c */ /* 0x000fe20003f45270 */
[----:B------:R-:W-:Y:S01]  /*4de0*/  @!P1 IMAD.HI.U32 R3, R43, R11, RZ ;  /* 0x0000000b2b039227 */ /* 0x000fe200078e00ff */
[----:B------:R-:W-:Y:S02]  /*4df0*/  @!P1 SHF.R.U32.HI R0, RZ, R13, R0 ;  /* 0x0000000dff009219 */ /* 0x000fe40000011600 */
[----:B------:R-:W-:Y:S01]  /*4e00*/  @P4 SHF.R.U32.HI R105, RZ, 0x10, R17 ;  /* 0x00000010ff694819 */ /* 0x000fe20000011611 */
[----:B------:R-:W-:Y:S01]  /*4e10*/  VIADD R111, R111, 0x1 ;  /* 0x000000016f6f7836 */ /* 0x000fe20000000000 */
[----:B------:R-:W-:Y:S02]  /*4e20*/  @!P1 SHF.R.U32.HI R2, RZ, R14, R3 ;  /* 0x0000000eff029219 */ /* 0x000fe40000011603 */
[----:B------:R-:W-:Y:S02]  /*4e30*/  @!P1 SEL R3, R45, R0, !P2 ;  /* 0x000000002d039207 */ /* 0x000fe40005000000 */
[----:B------:R-:W-:Y:S05]  /*4e40*/  @!P1 SEL R2, R43, R2, !P0 ;  /* 0x000000022b029207 */ /* 0x000fea0004000000 */
[----:B------:R-:W-:Y:S02]  /*4e50*/  @!P1 IMAD.IADD R0, R2, 0x1, -R3 ;  /* 0x0000000102009824 */ /* 0x000fe400078e0a03 */
[----:B------:R-:W-:Y:S02]  /*4e60*/  @!P1 IMAD.IADD R2, R3, 0x1, -R2 ;  /* 0x0000000103029824 */ /* 0x000fe400078e0a02 */
[----:B------:R-:W-:Y:S02]  /*4e70*/  @!P1 IMAD R45, R0, R9, R45 ;  /* 0x00000009002d9224 */ /* 0x000fe400078e022d */
[----:B------:R-:W-:Y:S01]  /*4e80*/  @!P1 IMAD R43, R2, R10, R43 ;  /* 0x0000000a022b9224 */ /* 0x000fe200078e022b */
[----:B------:R-:W-:Y:S06]  /*4e90*/  BRA.U !UP0, `(.L_x_82) ;  /* 0x0000000108407547 */ /* 0x000fec000b800000 */
[----:B------:R-:W1:Y:S01]  /*4ea0*/  LDCU.64 UR8, c[0x4][0x80] ;  /* 0x01001000ff0877ac */ /* 0x000e620008000a00 */
[----:B------:R-:W-:Y:S01]  /*4eb0*/  MOV R3, 0x0 ;  /* 0x0000000000037802 */ /* 0x000fe20000000f00 */
[----:B------:R-:W-:Y:S02]  /*4ec0*/  HFMA2 R12, -RZ, RZ, 0, 5.9604644775390625e-08 ;  /* 0x00000001ff0c7431 */ /* 0x000fe400000001ff */
[----:B------:R-:W-:Y:S02]  /*4ed0*/  IMAD.MOV.U32 R8, RZ, RZ, 0x70 ;  /* 0x00000070ff087424 */ /* 0x000fe400078e00ff */
[----:B------:R-:W-:Y:S01]  /*4ee0*/  IMAD.MOV.U32 R13, RZ, RZ, RZ ;  /* 0x000000ffff0d7224 */ /* 0x000fe200078e00ff */
[----:B------:R-:W2:Y:S01]  /*4ef0*/  LDCU.64 UR6, c[0x4][0x88] ;  /* 0x01001100ff0677ac */ /* 0x000ea20008000a00 */
[----:B------:R-:W3:Y:S01]  /*4f00*/  LDC.64 R2, c[0x4][R3] ;  /* 0x0100000003027b82 */ /* 0x000ee20000000a00 */
[----:B------:R-:W4:Y:S01]  /*4f10*/  LDCU.64 UR4, c[0x4][0x8] ;  /* 0x01000100ff0477ac */ /* 0x000f220008000a00 */
[----:B-1----:R-:W-:Y:S01]  /*4f20*/  MOV R5, UR9 ;  /* 0x0000000900057c02 */ /* 0x002fe20008000f00 */
[----:B------:R-:W-:Y:S01]  /*4f30*/  IMAD.U32 R4, RZ, RZ, UR8 ;  /* 0x00000008ff047e24 */ /* 0x000fe2000f8e00ff */
[----:B--2---:R-:W-:Y:S01]  /*4f40*/  MOV R7, UR7 ;  /* 0x0000000700077c02 */ /* 0x004fe20008000f00 */
[----:B------:R-:W-:Y:S01]  /*4f50*/  IMAD.U32 R6, RZ, RZ, UR6 ;  /* 0x00000006ff067e24 */ /* 0x000fe2000f8e00ff */
[----:B----4-:R-:W-:Y:S01]  /*4f60*/  MOV R11, UR5 ;  /* 0x00000005000b7c02 */ /* 0x010fe20008000f00 */
[----:B------:R-:W-:Y:S02]  /*4f70*/  IMAD.U32 R10, RZ, RZ, UR4 ;  /* 0x00000004ff0a7e24 */ /* 0x000fe4000f8e00ff */
[----:B------:R-:W-:Y:S07]  /*4f80*/  LEPC R20, `(.L_x_82) ;  /* 0x000000001014794e */ /* 0x000fee0000000000 */
[----:B---3-5:R-:W-:Y:S05]  /*4f90*/  CALL.ABS.NOINC R2 ;  /* 0x0000000002007343 */ /* 0x028fea0003c00000 */
.L_x_82:
[----:B------:R-:W-:Y:S01]  /*4fa0*/  LOP3.LUT P0, RZ, R109, 0x1b0, RZ, 0xc0, !PT ;  /* 0x000001b06dff7812 */ /* 0x000fe2000780c0ff */
[----:B------:R-:W-:Y:S11]  /*4fb0*/  BSSY.RECONVERGENT B6, `(.L_x_83) ;  /* 0x0000013000067945 */ /* 0x000ff60003800200 */
[----:B------:R-:W-:Y:S01]  /*4fc0*/  @!UPT UIADD3 URZ, UPT, UPT, URZ, URZ, URZ ;  /* 0x000000fffffff290 */ /* 0x000fe2000fffe0ff */
[----:B------:R-:W-:Y:S05]  /*4fd0*/  @!P0 BRA `(.L_x_84) ;  /* 0x0000000000408947 */ /* 0x000fea0003800000 */
        /* <DEDUP_REMOVED lines=16> */
.L_x_84:
[----:B------:R-:W-:Y:S05]  /*50e0*/  BSYNC.RECONVERGENT B6 ;  /* 0x0000000000067941 */ /* 0x000fea0003800200 */
.L_x_83:
[----:B------:R-:W-:Y:S01]  /*50f0*/  ISETP.NE.U32.AND P3, PT, R86, RZ, PT ;  /* 0x000000ff5600720c */ /* 0x000fe20003f65070 */
[----:B------:R-:W-:Y:S01]  /*5100*/  UISETP.NE.AND UP1, UPT, UR44, URZ, UPT ;  /* 0x000000ff2c00728c */ /* 0x000fe2000bf25270 */
[----:B------:R-:W-:Y:S02]  /*5110*/  ISETP.NE.U32.AND P4, PT, R82, RZ, PT ;  /* 0x000000ff5200720c */ /* 0x000fe40003f85070 */
[----:B------:R-:W-:Y:S02]  /*5120*/  ISETP.NE.AND.EX P3, PT, R87, RZ, PT, P3 ;  /* 0x000000ff5700720c */ /* 0x000fe40003f65330 */
[----:B------:R-:W-:Y:S02]  /*5130*/  PLOP3.LUT P1, PT, PT, PT, PT, 0x8, 0x80 ;  /* 0x000000000080781c */ /* 0x000fe40003f2e170 */
[----:B------:R-:W-:Y:S02]  /*5140*/  PLOP3.LUT P0, PT, PT, PT, UP1, 0x80, 0x8 ;  /* 0x000000000008781c */ /* 0x000fe40003f0f018 */
[----:B------:R-:W-:Y:S02]  /*5150*/  ISETP.NE.AND.EX P4, PT, R83, RZ, PT, P4 ;  /* 0x000000ff5300720c */ /* 0x000fe40003f85340 */
[----:B------:R-:W1:Y:S09]  /*5160*/  @UP1 LDCU.64 UR4, c[0x0][0x888] ;  /* 0x00011100ff0417ac */ /* 0x000e720008000a00 */
[----:B------:R-:W-:Y:S01]  /*5170*/  @P0 PLOP3.LUT P1, PT, P3, PT, PT, 0x80, 0x8 ;  /* 0x000000000008081c */ /* 0x000fe20001f2f070 */
[----:B-1----:R-:W-:Y:S04]  /*5180*/  @UP1 UISETP.NE.U32.AND UP0, UPT, UR4, URZ, UPT ;  /* 0x000000ff0400128c */ /* 0x002fe8000bf05070 */
[----:B------:R-:W-:Y:S04]  /*5190*/  @UP1 UISETP.NE.AND.EX UP0, UPT, UR5, URZ, UPT, UP0 ;  /* 0x000000ff0500128c */ /* 0x000fe8000bf05300 */
[----:B------:R-:W-:Y:S01]  /*51a0*/  @UP1 USEL UR4, URZ, 0xffffffff, UP0 ;  /* 0xffffffffff041887 */ /* 0x000fe20008000000 */
[----:B------:R-:W-:Y:S11]  /*51b0*/  @!P3 BRA `(.L_x_85) ;  /* 0x00000000002cb947 */ /* 0x000ff60003800000 */
[----:B------:R-:W-:Y:S01]  /*51c0*/  ISETP.NE.U32.AND P2, PT, R84, RZ, PT ;  /* 0x000000ff5400720c */ /* 0x000fe20003f45070 */
[----:B------:R-:W-:Y:S03]  /*51d0*/  IMAD.MOV.U32 R96, RZ, RZ, 0x1 ;  /* 0x00000001ff607424 */ /* 0x000fe600078e00ff */
[----:B------:R-:W-:Y:S11]  /*51e0*/  ISETP.NE.AND.EX P2, PT, R85, RZ, PT, P2 ;  /* 0x000000ff5500720c */ /* 0x000ff60003f45320 */
[----:B------:R-:W-:Y:S02]  /*51f0*/  @!UPT UIADD3 URZ, UPT, UPT, URZ, URZ, URZ ;  /* 0x000000fffffff290 */ /* 0x000fe4000fffe0ff */
[----:B------:R-:W1:Y:S01]  /*5200*/  @P2 LDC.64 R2, c[0x0][0x888] ;  /* 0x00022200ff022b82 */ /* 0x000e620000000a00 */
[----:B------:R-:W-:Y:S04]  /*5210*/  @P2 IMAD R0, R86, UR36, RZ ;  /* 0x0000002456002c24 */ /* 0x000fe8000f8e02ff */
[----:B-1----:R-:W-:Y:S04]  /*5220*/  @P2 IMAD.WIDE R2, R0, 0x4, R2 ;  /* 0x0000000400022825 */ /* 0x002fe800078e0202 */
[----:B------:R-:W-:Y:S01]  /*5230*/  HFMA2 R0, -RZ, RZ, 0, 5.9604644775390625e-08 ;  /* 0x00000001ff007431 */ /* 0x000fe200000001ff */
[----:B-----5:R1:W5:Y:S04]  /*5240*/  @P2 LDG.E R49, desc[UR40][R2.64] ;  /* 0x0000002802312981 */ /* 0x020368000c1e1900 */
[----:B------:R-:W-:Y:S01]  /*5250*/  @!P2 PRMT R96, R0, 0x7610, R96 ;  /* 0x000076100060a816 */ /* 0x000fe20000000060 */
[----:B-1----:R-:W2:Y:S06]  /*5260*/  @!P2 LDC R49, c[0x0][0x880] ;  /* 0x00022000ff31ab82 */ /* 0x002eac0000000800 */
.L_x_85:
[----:B------:R-:W-:Y:S05]  /*5270*/  @!P4 BRA `(.L_x_86) ;  /* 0x000000000020c947 */ /* 0x000fea0003800000 */
[----:B------:R-:W-:Y:S04]  /*5280*/  ISETP.NE.U32.AND P2, PT, R80, RZ, PT ;  /* 0x000000ff5000720c */ /* 0x000fe80003f45070 */
[----:B------:R-:W-:Y:S11]  /*5290*/  ISETP.NE.AND.EX P2, PT, R81, RZ, PT, P2 ;  /* 0x000000ff5100720c */ /* 0x000ff60003f45320 */
[----:B------:R-:W-:Y:S02]  /*52a0*/  @!UPT UIADD3 URZ, UPT, UPT, URZ, URZ, URZ ;  /* 0x000000fffffff290 */ /* 0x000fe4000fffe0ff */
[----:B------:R-:W1:Y:S01]  /*52b0*/  @P2 LDC.64 R2, c[0x0][0x8a8] ;  /* 0x00022a00ff022b82 */ /* 0x000e620000000a00 */
[----:B------:R-:W-:Y:S04]  /*52c0*/  @P2 IMAD R0, R82, UR36, RZ ;  /* 0x0000002452002c24 */ /* 0x000fe8000f8e02ff */
[----:B-1----:R-:W-:Y:S05]  /*52d0*/  @P2 IMAD.WIDE R2, R0, 0x4, R2 ;  /* 0x0000000400022825 */ /* 0x002fea00078e0202 */
[----:B-----5:R1:W5:Y:S02]  /*52e0*/  @P2 LDG.E R47, desc[UR40][R2.64] ;  /* 0x00000028022f2981 */ /* 0x020364000c1e1900 */
[----:B-1----:R-:W3:Y:S02]  /*52f0*/  @!P2 LDC R47, c[0x0][0x8a0] ;  /* 0x00022800ff2fab82 */ /* 0x002ee40000000800 */
.L_x_86:
[----:B--2--5:R-:W-:Y:S01]  /*5300*/  @P0 FSETP.NEU.AND P4, PT, R49, RZ, PT ;  /* 0x000000ff3100020b */ /* 0x024fe20003f8d000 */
[----:B------:R-:W-:Y:S01]  /*5310*/  IMAD.U32 R0, RZ, RZ, UR4 ;  /* 0x00000004ff007e24 */ /* 0x000fe2000f8e00ff */
[----:B------:R-:W-:Y:S01]  /*5320*/  @P0 LOP3.LUT P2, RZ, R96, 0xff, RZ, 0xc0, !PT ;  /* 0x000000ff60ff0812 */ /* 0x000fe2000784c0ff */
[----:B------:R-:W-:Y:S01]  /*5330*/  BSSY B1, `(.L_x_87) ;  /* 0x0000039000017945 */ /* 0x000fe20003800000 */
[----:B------:R-:W-:Y:S02]  /*5340*/  @P0 SEL R9, RZ, 0xffffffff, P4 ;  /* 0xffffffffff090807 */ /* 0x000fe40002000000 */
[----:B------:R-:W-:Y:S02]  /*5350*/  CS2R R54, SRZ ;  /* 0x0000000000367805 */ /* 0x000fe4000001ff00 */
[----:B------:R-:W-:Y:S02]  /*5360*/  LEA R92, R44, UR43, 0x3 ;  /* 0x0000002b2c5c7c11 */ /* 0x000fe4000f8e18ff */
[----:B------:R-:W-:Y:S02]  /*5370*/  CS2R R52, SRZ ;  /* 0x0000000000347805 */ /* 0x000fe4000001ff00 */
[----:B------:R-:W-:Y:S02]  /*5380*/  @P1 SEL R9, R0, R9, !P2 ;  /* 0x0000000900091207 */ /* 0x000fe40005000000 */
[----:B------:R-:W-:Y:S02]  /*5390*/  CS2R R58, SRZ ;  /* 0x00000000003a7805 */ /* 0x000fe4000001ff00 */
[----:B------:R-:W-:Y:S02]  /*53a0*/  SHF.L.U32 R7, R108, 0x1f, RZ ;  /* 0x0000001f6c077819 */ /* 0x000fe400000006ff */
[----:B------:R-:W-:Y:S02]  /*53b0*/  CS2R R56, SRZ ;  /* 0x0000000000387805 */ /* 0x000fe4000001ff00 */
[----:B------:R-:W-:Y:S02]  /*53c0*/  @P0 LOP3.LUT R9, R9, 0x1, RZ, 0xc0, !PT ;  /* 0x0000000109090812 */ /* 0x000fe400078ec0ff */
[C---:B------:R-:W-:Y:S02]  /*53d0*/  LEA.HI R5, R44.reuse, R44, RZ, 0x1 ;  /* 0x0000002c2c057211 */ /* 0x040fe400078f08ff */
[----:B------:R-:W-:Y:S02]  /*53e0*/  ISETP.NE.U32.OR P1, PT, R9, 0x1, !P0 ;  /* 0x000000010900780c */ /* 0x000fe40004725470 */
[----:B------:R-:W-:Y:S01]  /*53f0*/  PLOP3.LUT P5, PT, PT, PT, PT, 0x8, 0x80 ;  /* 0x000000000080781c */ /* 0x000fe20003fae170 */
[C---:B------:R-:W-:Y:S01]  /*5400*/  IMAD.SHL.U32 R3, R5.reuse, 0x20, RZ ;  /* 0x0000002005037824 */ /* 0x040fe200078e00ff */
[----:B------:R-:W-:Y:S04]  /*5410*/  LOP3.LUT R5, R5, 0xffe, RZ, 0xc0, !PT ;  /* 0x00000ffe05057812 */ /* 0x000fe800078ec0ff */
[----:B------:R-:W-:Y:S01]  /*5420*/  LOP3.LUT R3, R3, 0xffffffc0, RZ, 0xc0, !PT ;  /* 0xffffffc003037812 */ /* 0x000fe200078ec0ff */
[----:B------:R-:W-:Y:S04]  /*5430*/  IMAD.IADD R32, R44, 0x1, -R5 ;  /* 0x000000012c207824 */ /* 0x000fe800078e0a05 */
[----:B------:R-:W-:Y:S01]  /*5440*/  @P1 SHF.L.U32 R2, R106, 0x1f, RZ ;  /* 0x0000001f6a021819 */ /* 0x000fe200000006ff */
[----:B------:R-:W-:Y:S03]  /*5450*/  IMAD.IADD R3, R46, 0x1, R3 ;  /* 0x000000012e037824 */ /* 0x000fe600078e0203 */
[----:B------:R-:W1:Y:S01]  /*5460*/  @P1 SYNCS.PHASECHK.TRANS64.TRYWAIT P0, [UR43+0x70], R2 ;  /* 0x00007002ff0015a7 */ /* 0x000e62000800112b */
[----:B------:R-:W-:Y:S01]  /*5470*/  IMAD R32, R32, 0x100000, R3 ;  /* 0x0010000020207824 */ /* 0x000fe200078e0203 */
[----:B------:R2:W4:Y:S01]  /*5480*/  SYNCS.PHASECHK.TRANS64.TRYWAIT P4, [R92+URZ+0xb0], R7 ;  /* 0x0000b0075c0075a7 */ /* 0x00052200080811ff */
[----:B-1----:R-:W-:Y:S01]  /*5490*/  @P1 PLOP3.LUT P5, PT, P0, PT, PT, 0x8, 0x80 ;  /* 0x000000000080181c */ /* 0x002fe200007ae170 */
[----:B------:R-:W-:Y:S01]  /*54a0*/  @!UPT UIADD3 URZ, UPT, UPT, URZ, URZ, URZ ;  /* 0x000000fffffff290 */ /* 0x000fe2000fffe0ff */
[----:B--2---:R-:W-:Y:S11]  /*54b0*/  @!P1 BRA `(.L_x_88) ;  /* 0x0000000000809947 */ /* 0x004ff60003800000 */
[----:B------:R-:W-:Y:S01]  /*54c0*/  ISETP.NE.U32.AND P0, PT, RZ, UR38, PT ;  /* 0x00000026ff007c0c */ /* 0x000fe2000bf05070 */
[----:B------:R-:W-:Y:S01]  /*54d0*/  BSSY B0, `(.L_x_89) ;  /* 0x0000012000007945 */ /* 0x000fe20003800000 */
[----:B------:R-:W-:Y:S02]  /*54e0*/  FSETP.NEU.AND P2, PT, R49, RZ, PT ;  /* 0x000000ff3100720b */ /* 0x000fe40003f4d000 */
[----:B------:R-:W-:Y:S02]  /*54f0*/  CS2R R58, SRZ ;  /* 0x00000000003a7805 */ /* 0x000fe4000001ff00 */
[----:B------:R-:W-:Y:S02]  /*5500*/  ISETP.NE.AND.EX P0, PT, RZ, UR39, PT, P0 ;  /* 0x00000027ff007c0c */ /* 0x000fe4000bf05300 */
[----:B------:R-:W-:Y:S02]  /*5510*/  CS2R R56, SRZ ;  /* 0x0000000000387805 */ /* 0x000fe4000001ff00 */
[----:B------:R-:W-:Y:S02]  /*5520*/  LOP3.LUT P1, RZ, R96, 0xff, RZ, 0xc0, !PT ;  /* 0x000000ff60ff7812 */ /* 0x000fe4000782c0ff */
[----:B------:R-:W-:Y:S02]  /*5530*/  CS2R R54, SRZ ;  /* 0x0000000000367805 */ /* 0x000fe4000001ff00 */
[----:B------:R-:W-:Y:S02]  /*5540*/  SEL R0, RZ, 0xffffffff, P2 ;  /* 0xffffffffff007807 */ /* 0x000fe40001000000 */
[----:B------:R-:W-:Y:S02]  /*5550*/  CS2R R52, SRZ ;  /* 0x0000000000347805 */ /* 0x000fe4000001ff00 */
[----:B------:R-:W-:Y:S04]  /*5560*/  SEL R3, RZ, 0xffffffff, P0 ;  /* 0xffffffffff037807 */ /* 0x000fe80000000000 */
[----:B------:R-:W-:Y:S04]  /*5570*/  @P3 SEL R0, R3, R0, !P1 ;  /* 0x0000000003003207 */ /* 0x000fe80004800000 */
[----:B------:R-:W-:Y:S04]  /*5580*/  LOP3.LUT R0, R0, 0x1, RZ, 0xc0, !PT ;  /* 0x0000000100007812 */ /* 0x000fe800078ec0ff */
[----:B------:R-:W-:Y:S01]  /*5590*/  ISETP.NE.U32.AND P0, PT, R0, 0x1, PT ;  /* 0x000000010000780c */ /* 0x000fe20003f05070 */
[----:B------:R-:W-:Y:S01]  /*55a0*/  @!UPT UIADD3 URZ, UPT, UPT, URZ, URZ, URZ ;  /* 0x000000fffffff290 */ /* 0x000fe2000fffe0ff */
[----:B------:R-:W-:Y:S11]  /*55b0*/  @!P5 BRA `(.L_x_90) ;  /* 0x00000000000cd947 */ /* 0x000ff60003800000 */
[----:B------:R-:W-:Y:S04]  /*55c0*/  SHF.L.U32 R3, R106, 0x1f, RZ ;  /* 0x0000001f6a037819 */ /* 0x000fe800000006ff */
[----:B------:R-:W1:Y:S02]  /*55d0*/  SYNCS.PHASECHK.TRANS64.TRYWAIT P1, [UR43+0x70], R3 ;  /* 0x00007003ff0075a7 */ /* 0x000e64000802112b */
[----:B-1----:R-:W-:Y:S05]  /*55e0*/  @!P1 BRA `(.L_x_91) ;  /* 0x00000014009c9947 */ /* 0x002fea0003800000 */
.L_x_90:
[----:B------:R-:W-:Y:S05]  /*55f0*/  BSYNC B0 ;  /* 0x0000000000007941 */ /* 0x000fea0003800000 */
.L_x_89:
[----:B------:R2:W1:Y:S01]  /*5600*/  @P0 LDS.128 R56, [R103+UR43+0x200] ;  /* 0x0002002b67380984 */ /* 0x0004620008000c00 */
[----:B------:R-:W-:Y:S01]  /*5610*/  UIADD3 UR4, UPT, UPT, UR43, 0x78, URZ ;  /* 0x000000782b047890 */ /* 0x000fe2000fffe0ff */
[----:B------:R-:W-:Y:S02]  /*5620*/  LOP3.LUT R106, R106, 0x1, RZ, 0x3c, !PT ;  /* 0x000000016a6a7812 */ /* 0x000fe400078e3cff */
[----:B------:R2:W1:Y:S01]  /*5630*/  @P0 LDS.128 R52, [R102+0x10] ;  /* 0x0000100066340984 */ /* 0x0004620000000c00 */
[----:B------:R-:W-:Y:S01]  /*5640*/  UPRMT UR4, UR37, 0x654, UR4 ;  /* 0x0000065425047896 */ /* 0x000fe20008000004 */
[----:B------:R-:W-:Y:S01]  /*5650*/  @!PT LDS RZ, [RZ] ;  /* 0x00000000fffff984 */ /* 0x000fe20000000800 */
[----:B------:R-:W-:Y:S01]  /*5660*/  @!PT LDS RZ, [RZ] ;  /* 0x00000000fffff984 */ /* 0x000fe20000000800 */
[----:B------:R-:W-:Y:S01]  /*5670*/  @!PT LDS RZ, [RZ] ;  /* 0x00000000fffff984 */ /* 0x000fe20000000800 */
[----:B------:R-:W-:Y:S01]  /*5680*/  @!PT LDS RZ, [RZ] ;  /* 0x00000000fffff984 */ /* 0x000fe20000000800 */
[----:B------:R5:W-:Y:S06]  /*5690*/  MEMBAR.ALL.CTA ;  /* 0x0000000000007992 */ /* 0x000bec0000008000 */
[----:B-----5:R-:W5:Y:S02]  /*56a0*/  FENCE.VIEW.ASYNC.S ;  /* 0x00000000000073c6 */ /* 0x020f640000000000 */
[----:B-----5:R-:W-:Y:S03]  /*56b0*/  SYNCS.ARRIVE.TRANS64.RED.A1T0 RZ, [UR4], RZ ;  /* 0x000000ffffff79a7 */ /* 0x020fe60008100404 */
.L_x_88:
[----:B------:R-:W-:Y:S05]  /*56c0*/  BSYNC B1 ;  /* 0x0000000000017941 */ /* 0x000fea0003800000 */
.L_x_87:
[----:B-1----:R-:W-:Y:S04]  /*56d0*/  SHF.R.U32.HI R3, RZ, 0x15, R32 ;  /* 0x00000015ff037819 */ /* 0x002fe80000011620 */
[----:B------:R-:W-:Y:S01]  /*56e0*/  LOP3.LUT P0, RZ, R3, 0x3, R104, 0x48, !PT ;  /* 0x0000000303ff7812 */ /* 0x000fe20007804868 */
[----:B------:R-:W-:Y:S01]  /*56f0*/  @!UPT UIADD3 URZ, UPT, UPT, URZ, URZ, URZ ;  /* 0x000000fffffff290 */ /* 0x000fe2000fffe0ff */
[----:B----4-:R-:W-:Y:S11]  /*5700*/  @P4 BRA `(.L_x_92) ;  /* 0x0000000000084947 */ /* 0x010ff60003800000 */
[----:B------:R-:W1:Y:S02]  /*5710*/  SYNCS.PHASECHK.TRANS64.TRYWAIT P1, [R92+URZ+0xb0], R7 ;  /* 0x0000b0075c0075a7 */ /* 0x000e6400080211ff */
[----:B-1----:R-:W-:Y:S05]  /*5720*/  @!P1 BRA `(.L_x_93) ;  /* 0x0000001400649947 */ /* 0x002fea0003800000 */
.L_x_92:
[----:B------:R-:W-:Y:S05]  /*5730*/  @!P0 BRA `(.L_x_94) ;  /* 0x0000000000408947 */ /* 0x000fea0003800000 */
[----:B------:R-:W4:Y:S01]  /*5740*/  LDCU.64 UR8, c[0x4][0x70] ;  /* 0x01000e00ff0877ac */ /* 0x000f220008000a00 */
[----:B------:R-:W-:Y:S01]  /*5750*/  MOV R3, 0x0 ;  /* 0x0000000000037802 */ /* 0x000fe20000000f00 */
[----:B------:R-:W-:Y:S02]  /*5760*/  HFMA2 R12, -RZ, RZ, 0, 5.9604644775390625e-08 ;  /* 0x00000001ff0c7431 */ /* 0x000fe400000001ff */
[----:B------:R-:W-:Y:S02]  /*5770*/  IMAD.MOV.U32 R8, RZ, RZ, 0x192 ;  /* 0x00000192ff087424 */ /* 0x000fe400078e00ff */
[----:B------:R-:W-:Y:S01]  /*5780*/  IMAD.MOV.U32 R13, RZ, RZ, RZ ;  /* 0x000000ffff0d7224 */ /* 0x000fe200078e00ff */
[----:B------:R-:W1:Y:S01]  /*5790*/  LDCU.64 UR6, c[0x4][0x78] ;  /* 0x01000f00ff0677ac */ /* 0x000e620008000a00 */
[----:B------:R-:W2:Y:S01]  /*57a0*/  LDC.64 R2, c[0x4][R3] ;  /* 0x0100000003027b82 */ /* 0x000ea20000000a00 */
[----:B------:R-:W5:Y:S01]  /*57b0*/  LDCU.64 UR4, c[0x4][0x10] ;  /* 0x01000200ff0477ac */ /* 0x000f620008000a00 */
[----:B----4-:R-:W-:Y:S01]  /*57c0*/  MOV R5, UR9 ;  /* 0x0000000900057c02 */ /* 0x010fe20008000f00 */
[----:B------:R-:W-:Y:S01]  /*57d0*/  IMAD.U32 R4, RZ, RZ, UR8 ;  /* 0x00000008ff047e24 */ /* 0x000fe2000f8e00ff */
[----:B-1----:R-:W-:Y:S01]  /*57e0*/  MOV R7, UR7 ;  /* 0x0000000700077c02 */ /* 0x002fe20008000f00 */
[----:B------:R-:W-:Y:S01]  /*57f0*/  IMAD.U32 R6, RZ, RZ, UR6 ;  /* 0x00000006ff067e24 */ /* 0x000fe2000f8e00ff */
[----:B-----5:R-:W-:Y:S01]  /*5800*/  MOV R11, UR5 ;  /* 0x00000005000b7c02 */ /* 0x020fe20008000f00 */
[----:B------:R-:W-:Y:S02]  /*5810*/  IMAD.U32 R10, RZ, RZ, UR4 ;  /* 0x00000004ff0a7e24 */ /* 0x000fe4000f8e00ff */
[----:B------:R-:W-:Y:S07]  /*5820*/  LEPC R20, `(.L_x_94) ;  /* 0x000000001014794e */ /* 0x000fee0000000000 */
[----:B--23--:R-:W-:Y:S05]  /*5830*/  CALL.ABS.NOINC R2 ;  /* 0x0000000002007343 */ /* 0x00cfea0003c00000 */
.L_x_94:
[----:B------:R-:W-:Y:S01]  /*5840*/  LOP3.LUT P0, RZ, R101, 0x60, RZ, 0xc0, !PT ;  /* 0x0000006065ff7812 */ /* 0x000fe2000780c0ff */
[----:B------:R-:W-:Y:S05]  /*5850*/  WARPSYNC.ALL ;  /* 0x0000000000007948 */ /* 0x000fea0003800000 */
[----:B------:R-:W-:Y:S01]  /*5860*/  R2UR UR4, R32 ;  /* 0x00000000200472ca */ /* 0x000fe200000e0000 */
[----:B------:R-:W-:Y:S01]  /*5870*/  BSSY.RECONVERGENT B0, `(.L_x_95) ;  /* 0x00000a0000007945 */ /* 0x000fe20003800200 */
[-C--:B------:R-:W-:Y:S02]  /*5880*/  F2FP.F16.E4M3.UNPACK_B R50, R56.reuse ;  /* 0x00000038ff32723e */ /* 0x080fe400020006ff */
[----:B------:R-:W-:Y:S02]  /*5890*/  F2FP.F16.E4M3.UNPACK_B R63, R56.H1 ;  /* 0x00000038ff3f723e */ /* 0x000fe400030006ff */
[-C--:B------:R-:W-:Y:S01]  /*58a0*/  F2FP.F16.E4M3.UNPACK_B R56, R57.reuse ;  /* 0x00000039ff38723e */ /* 0x080fe200020006ff */
[--C-:B------:R-:W-:Y:S01]  /*58b0*/  HADD2.F32 R48, -RZ, R50.reuse.H0_H0 ;  /* 0x20000032ff307230 */ /* 0x100fe20000004100 */
[----:B------:R-:W-:Y:S01]  /*58c0*/  F2FP.F16.E4M3.UNPACK_B R57, R57.H1 ;  /* 0x00000039ff39723e */ /* 0x000fe200030006ff */
[----:B------:R-:W-:Y:S01]  /*58d0*/  HADD2.F32 R50, -RZ, R50.H1_H1 ;  /* 0x30000032ff327230 */ /* 0x000fe20000004100 */
[-C--:B------:R-:W-:Y:S01]  /*58e0*/  F2FP.F16.E4M3.UNPACK_B R66, R52.reuse ;  /* 0x00000034ff42723e */ /* 0x080fe200020006ff */
[--C-:B------:R-:W-:Y:S01]  /*58f0*/  HADD2.F32 R51, -RZ, R63.reuse.H0_H0 ;  /* 0x2000003fff337230 */ /* 0x100fe20000004100 */
[----:B------:R-:W-:Y:S01]  /*5900*/  F2FP.F16.E4M3.UNPACK_B R68, R52.H1 ;  /* 0x00000034ff44723e */ /* 0x000fe200030006ff */
[----:B-1----:R-:W-:Y:S01]  /*5910*/  LDTM.16dp32bit_t0_t15.x32 R4, tmem[UR4] ;  /* 0x00000004000479ee */ /* 0x002fe20008a80000 */
[----:B------:R-:W3:Y:S01]  /*5920*/  LDTM.16dp32bit_t16_t31.x32 R4, tmem[UR4+0x20] ;  /* 0x00002004000479ee */ /* 0x000ee20008aa0000 */
[----:B------:R-:W-:Y:S01]  /*5930*/  NOP ;  /* 0x0000000000007918 */ /* 0x000fe20000000000 */
[----:B------:R-:W-:Y:S01]  /*5940*/  R2UR UR5, R92 ;  /* 0x000000005c0572ca */ /* 0x000fe200000e0000 */
[--C-:B------:R-:W-:Y:S01]  /*5950*/  HADD2.F32 R65, -RZ, R66.reuse.H0_H0 ;  /* 0x20000042ff417230 */ /* 0x100fe20000004100 */
[----:B------:R-:W-:Y:S01]  /*5960*/  F2FP.F16.E4M3.UNPACK_B R61, R58 ;  /* 0x0000003aff3d723e */ /* 0x000fe200020006ff */
[----:B------:R-:W-:Y:S01]  /*5970*/  HADD2.F32 R67, -RZ, R66.H1_H1 ;  /* 0x30000042ff437230 */ /* 0x000fe20000004100 */
[-C--:B------:R-:W-:Y:S01]  /*5980*/  F2FP.F16.E4M3.UNPACK_B R70, R53.reuse ;  /* 0x00000035ff46723e */ /* 0x080fe200020006ff */
[----:B------:R-:W-:Y:S01]  /*5990*/  HADD2.F32 R52, -RZ, R63.H1_H1 ;  /* 0x3000003fff347230 */ /* 0x000fe20000004100 */
[----:B------:R-:W-:Y:S01]  /*59a0*/  F2FP.F16.E4M3.UNPACK_B R72, R53.H1 ;  /* 0x00000035ff48723e */ /* 0x000fe200030006ff */
[----:B------:R-:W-:Y:S01]  /*59b0*/  HADD2.F32 R53, -RZ, R56.H0_H0 ;  /* 0x20000038ff357230 */ /* 0x000fe20000004100 */
[-C--:B------:R-:W-:Y:S01]  /*59c0*/  F2FP.F16.E4M3.UNPACK_B R74, R54.reuse ;  /* 0x00000036ff4a723e */ /* 0x080fe200020006ff */
[----:B------:R-:W-:Y:S01]  /*59d0*/  HADD2.F32 R69, -RZ, R70.H0_H0 ;  /* 0x20000046ff457230 */ /* 0x000fe20000004100 */
[----:B------:R-:W-:Y:S01]  /*59e0*/  F2FP.F16.E4M3.UNPACK_B R76, R54.H1 ;  /* 0x00000036ff4c723e */ /* 0x000fe200030006ff */
[----:B------:R-:W-:Y:S01]  /*59f0*/  HADD2.F32 R54, -RZ, R56.H1_H1 ;  /* 0x30000038ff367230 */ /* 0x000fe20000004100 */
[----:B------:R-:W-:Y:S01]  /*5a00*/  F2FP.F16.E4M3.UNPACK_B R60, R58.H1 ;  /* 0x0000003aff3c723e */ /* 0x000fe200030006ff */
[----:B------:R-:W-:Y:S01]  /*5a10*/  UIADD3 UR5, UPT, UPT, UR5, 0xd0, URZ ;  /* 0x000000d005057890 */ /* 0x000fe2000fffe0ff */
[----:B------:R-:W-:Y:S01]  /*5a20*/  HADD2.F32 R58, -RZ, R61.H1_H1 ;  /* 0x3000003dff3a7230 */ /* 0x000fe20000004100 */
[----:B------:R-:W-:Y:S01]  /*5a30*/  F2FP.F16.E4M3.UNPACK_B R77, R55 ;  /* 0x00000037ff4d723e */ /* 0x000fe200020006ff */
[----:B------:R-:W-:Y:S01]  /*5a40*/  HADD2.F32 R70, -RZ, R70.H1_H1 ;  /* 0x30000046ff467230 */ /* 0x000fe20000004100 */
[----:B------:R-:W-:Y:S01]  /*5a50*/  UPRMT UR5, UR37, 0x654, UR5 ;  /* 0x0000065425057896 */ /* 0x000fe20008000005 */
[--C-:B------:R-:W-:Y:S01]  /*5a60*/  HADD2.F32 R73, -RZ, R74.reuse.H0_H0 ;  /* 0x2000004aff497230 */ /* 0x100fe20000004100 */
[----:B------:R-:W-:Y:S01]  /*5a70*/  F2FP.F16.E4M3.UNPACK_B R62, R59 ;  /* 0x0000003bff3e723e */ /* 0x000fe200020006ff */
[----:B------:R-:W-:Y:S01]  /*5a80*/  HADD2.F32 R74, -RZ, R74.H1_H1 ;  /* 0x3000004aff4a7230 */ /* 0x000fe20000004100 */
[----:B------:R-:W-:Y:S01]  /*5a90*/  F2FP.F16.E4M3.UNPACK_B R78, R55.H1 ;  /* 0x00000037ff4e723e */ /* 0x000fe200030006ff */
[C---:B---3--:R-:W-:Y:S01]  /*5aa0*/  FMUL R4, R47.reuse, R4 ;  /* 0x000000042f047220 */ /* 0x048fe20000400000 */
[C---:B------:R-:W-:Y:S01]  /*5ab0*/  FMUL R5, R47.reuse, R5 ;  /* 0x000000052f057220 */ /* 0x040fe20000400000 */
[C---:B------:R-:W-:Y:S01]  /*5ac0*/  FMUL R8, R47.reuse, R8 ;  /* 0x000000082f087220 */ /* 0x040fe20000400000 */
[----:B------:R-:W-:Y:S01]  /*5ad0*/  FMUL R9, R47, R9 ;  /* 0x000000092f097220 */ /* 0x000fe20000400000 */
[----:B------:R-:W-:Y:S01]  /*5ae0*/  SYNCS.ARRIVE.TRANS64.RED.A1T0 RZ, [UR5], RZ ;  /* 0x000000ffffff79a7 */ /* 0x000fe20008100405 */
[C---:B------:R-:W-:Y:S01]  /*5af0*/  FFMA R4, R49.reuse, R48, R4 ;  /* 0x0000003031047223 */ /* 0x040fe20000000004 */
[----:B------:R-:W-:Y:S01]  /*5b00*/  FFMA R5, R49, R50, R5 ;  /* 0x0000003231057223 */ /* 0x000fe20000000005 */
[C---:B------:R-:W-:Y:S01]  /*5b10*/  FMUL R12, R47.reuse, R12 ;  /* 0x0000000c2f0c7220 */ /* 0x040fe20000400000 */
        /* <DEDUP_REMOVED lines=9> */
[----:B------:R-:W-:Y:S02]  /*5bb0*/  HADD2.F32 R48, -RZ, R77.H1_H1 ;  /* 0x3000004dff307230 */ /* 0x000fe40000004100 */
[C---:B------:R-:W-:Y:S01]  /*5bc0*/  FMUL R28, R47.reuse, R32 ;  /* 0x000000202f1c7220 */ /* 0x040fe20000400000 */
[C---:B------:R-:W-:Y:S01]  /*5bd0*/  FMUL R29, R47.reuse, R33 ;  /* 0x000000212f1d7220 */ /* 0x040fe20000400000 */
[C---:B------:R-:W-:Y:S01]  /*5be0*/  FMUL R6, R47.reuse, R6 ;  /* 0x000000062f067220 */ /* 0x040fe20000400000 */
[C---:B------:R-:W-:Y:S01]  /*5bf0*/  FMUL R7, R47.reuse, R7 ;  /* 0x000000072f077220 */ /* 0x040fe20000400000 */
[--C-:B------:R-:W-:Y:S02]  /*5c00*/  HADD2.F32 R55, -RZ, R57.reuse.H0_H0 ;  /* 0x20000039ff377230 */ /* 0x100fe40000004100 */
[----:B------:R-:W-:Y:S01]  /*5c10*/  FMUL R10, R47, R10 ;  /* 0x0000000a2f0a7220 */ /* 0x000fe20000400000 */
[C---:B------:R-:W-:Y:S01]  /*5c20*/  FFMA R6, R49.reuse, R51, R6 ;  /* 0x0000003331067223 */ /* 0x040fe20000000006 */
[----:B------:R-:W-:Y:S02]  /*5c30*/  HADD2.F32 R56, -RZ, R57.H1_H1 ;  /* 0x30000039ff387230 */ /* 0x000fe40000004100 */
[C---:B------:R-:W-:Y:S01]  /*5c40*/  FFMA R7, R49.reuse, R52, R7 ;  /* 0x0000003431077223 */ /* 0x040fe20000000007 */
[C---:B------:R-:W-:Y:S01]  /*5c50*/  FFMA R8, R49.reuse, R53, R8 ;  /* 0x0000003531087223 */ /* 0x040fe20000000008 */
[C---:B------:R-:W-:Y:S01]  /*5c60*/  FFMA R9, R49.reuse, R54, R9 ;  /* 0x0000003631097223 */ /* 0x040fe20000000009 */
[----:B------:R-:W-:Y:S02]  /*5c70*/  HADD2.F32 R57, -RZ, R61.H0_H0 ;  /* 0x2000003dff397230 */ /* 0x000fe40000004100 */
[----:B------:R-:W-:Y:S01]  /*5c80*/  FFMA R10, R49, R55, R10 ;  /* 0x00000037310a7223 */ /* 0x000fe2000000000a */
[----:B------:R-:W-:Y:S01]  /*5c90*/  F2FP.SATFINITE.E4M3.F32.PACK_AB_MERGE_C R92, R7, R6, RZ ;  /* 0x00000006075c723e */ /* 0x000fe200048070ff */
[----:B------:R-:W-:Y:S02]  /*5ca0*/  HADD2.F32 R61, -RZ, R62.H0_H0 ;  /* 0x2000003eff3d7230 */ /* 0x000fe40000004100 */
[----:B------:R-:W-:Y:S01]  /*5cb0*/  FMUL R11, R47, R11 ;  /* 0x0000000b2f0b7220 */ /* 0x000fe20000400000 */
[----:B------:R-:W-:Y:S01]  /*5cc0*/  F2FP.F16.E4M3.UNPACK_B R64, R59.H1 ;  /* 0x0000003bff40723e */ /* 0x000fe200030006ff */
[----:B------:R-:W-:Y:S01]  /*5cd0*/  HADD2.F32 R59, -RZ, R60.H0_H0 ;  /* 0x2000003cff3b7230 */ /* 0x000fe20000004100 */
[----:B------:R-:W-:Y:S01]  /*5ce0*/  F2FP.SATFINITE.E4M3.F32.PACK_AB_MERGE_C R92, R5, R4, R92 ;  /* 0x00000004055c723e */ /* 0x000fe2000480705c */
[C---:B------:R-:W-:Y:S01]  /*5cf0*/  FFMA R11, R49.reuse, R56, R11 ;  /* 0x00000038310b7223 */ /* 0x040fe2000000000b */
[C---:B------:R-:W-:Y:S01]  /*5d00*/  FFMA R12, R49.reuse, R57, R12 ;  /* 0x00000039310c7223 */ /* 0x040fe2000000000c */
[----:B------:R-:W-:Y:S01]  /*5d10*/  FFMA R13, R49, R58, R13 ;  /* 0x0000003a310d7223 */ /* 0x000fe2000000000d */
[----:B------:R-:W-:Y:S02]  /*5d20*/  HADD2.F32 R62, -RZ, R62.H1_H1 ;  /* 0x3000003eff3e7230 */ /* 0x000fe40000004100 */
[----:B------:R-:W-:Y:S01]  /*5d30*/  FMUL R14, R47, R14 ;  /* 0x0000000e2f0e7220 */ /* 0x000fe20000400000 */
[----:B------:R-:W-:Y:S01]  /*5d40*/  HADD2.F32 R60, -RZ, R60.H1_H1 ;  /* 0x3000003cff3c7230 */ /* 0x000fe20000004100 */
[----:B------:R-:W-:Y:S01]  /*5d50*/  F2FP.SATFINITE.E4M3.F32.PACK_AB_MERGE_C R93, R11, R10, RZ ;  /* 0x0000000a0b5d723e */ /* 0x000fe200048070ff */
[----:B------:R-:W-:Y:S02]  /*5d60*/  HADD2.F32 R51, -RZ, R77.H0_H0 ;  /* 0x2000004dff337230 */ /* 0x000fe40000004100 */
[----:B------:R-:W-:Y:S01]  /*5d70*/  FFMA R14, R49, R59, R14 ;  /* 0x0000003b310e7223 */ /* 0x000fe2000000000e */
[----:B------:R-:W-:Y:S01]  /*5d80*/  FMUL R15, R47, R15 ;  /* 0x0000000f2f0f7220 */ /* 0x000fe20000400000 */
[--C-:B------:R-:W-:Y:S01]  /*5d90*/  HADD2.F32 R63, -RZ, R64.reuse.H0_H0 ;  /* 0x20000040ff3f7230 */ /* 0x100fe20000004100 */
[----:B------:R-:W-:Y:S01]  /*5da0*/  F2FP.SATFINITE.E4M3.F32.PACK_AB_MERGE_C R93, R9, R8, R93 ;  /* 0x00000008095d723e */ /* 0x000fe2000480705d */
[----:B------:R-:W-:Y:S02]  /*5db0*/  HADD2.F32 R64, -RZ, R64.H1_H1 ;  /* 0x30000040ff407230 */ /* 0x000fe40000004100 */
[C---:B------:R-:W-:Y:S01]  /*5dc0*/  FFMA R15, R49.reuse, R60, R15 ;  /* 0x0000003c310f7223 */ /* 0x040fe2000000000f */
[C---:B------:R-:W-:Y:S01]  /*5dd0*/  FFMA R16, R49.reuse, R61, R16 ;  /* 0x0000003d31107223 */ /* 0x040fe20000000010 */
[----:B------:R-:W-:Y:S01]  /*5de0*/  FFMA R17, R49, R62, R17 ;  /* 0x0000003e31117223 */ /* 0x000fe20000000011 */
[C---:B------:R-:W-:Y:S01]  /*5df0*/  FMUL R18, R47.reuse, R18 ;  /* 0x000000122f127220 */ /* 0x040fe20000400000 */
[C---:B------:R-:W-:Y:S01]  /*5e00*/  FMUL R19, R47.reuse, R19 ;  /* 0x000000132f137220 */ /* 0x040fe20000400000 */
[--C-:B------:R-:W-:Y:S02]  /*5e10*/  HADD2.F32 R66, -RZ, R68.reuse.H0_H0 ;  /* 0x20000044ff427230 */ /* 0x100fe40000004100 */
[----:B------:R-:W-:Y:S01]  /*5e20*/  FMUL R3, R47, R22 ;  /* 0x000000162f037220 */ /* 0x000fe20000400000 */
[C---:B------:R-:W-:Y:S01]  /*5e30*/  FFMA R18, R49.reuse, R63, R18 ;  /* 0x0000003f31127223 */ /* 0x040fe20000000012 */
[----:B------:R-:W-:Y:S02]  /*5e40*/  HADD2.F32 R68, -RZ, R68.H1_H1 ;  /* 0x30000044ff447230 */ /* 0x000fe40000004100 */
[----:B------:R-:W-:Y:S01]  /*5e50*/  FFMA R19, R49, R64, R19 ;  /* 0x0000004031137223 */ /* 0x000fe20000000013 */
[----:B------:R-:W-:Y:S01]  /*5e60*/  FMUL R23, R47, R23 ;  /* 0x000000172f177220 */ /* 0x000fe20000400000 */
[C---:B------:R-:W-:Y:S01]  /*5e70*/  FFMA R0, R49.reuse, R65, R0 ;  /* 0x0000004131007223 */ /* 0x040fe20000000000 */
[C---:B------:R-:W-:Y:S01]  /*5e80*/  FFMA R2, R49.reuse, R67, R2 ;  /* 0x0000004331027223 */ /* 0x040fe20000000002 */
[--C-:B------:R-:W-:Y:S02]  /*5e90*/  HADD2.F32 R71, -RZ, R72.reuse.H0_H0 ;  /* 0x20000048ff477230 */ /* 0x100fe40000004100 */
[----:B------:R-:W-:Y:S01]  /*5ea0*/  FFMA R3, R49, R66, R3 ;  /* 0x0000004231037223 */ /* 0x000fe20000000003 */
[----:B------:R-:W-:Y:S02]  /*5eb0*/  HADD2.F32 R72, -RZ, R72.H1_H1 ;  /* 0x30000048ff487230 */ /* 0x000fe40000004100 */
[----:B------:R-:W-:Y:S01]  /*5ec0*/  FMUL R22, R47, R26 ;  /* 0x0000001a2f167220 */ /* 0x000fe20000400000 */
        /* <DEDUP_REMOVED lines=18> */
[----:B------:R-:W-:Y:S01]  /*5ff0*/  F2FP.SATFINITE.E4M3.F32.PACK_AB_MERGE_C R94, R15, R14, RZ ;  /* 0x0000000e0f5e723e */ /* 0x000fe200048070ff */
[----:B------:R-:W-:Y:S01]  /*6000*/  FFMA R28, R49, R51, R28 ;  /* 0x00000033311c7223 */ /* 0x000fe2000000001c */
[----:B------:R-:W-:Y:S01]  /*6010*/  F2FP.SATFINITE.E4M3.F32.PACK_AB_MERGE_C R95, R19, R18, RZ ;  /* 0x00000012135f723e */ /* 0x000fe200048070ff */
[C---:B------:R-:W-:Y:S01]  /*6020*/  FFMA R29, R49.reuse, R48, R29 ;  /* 0x00000030311d7223 */ /* 0x040fe2000000001d */
[C---:B------:R-:W-:Y:S01]  /*6030*/  FFMA R30, R49.reuse, R77, R30 ;  /* 0x0000004d311e7223 */ /* 0x040fe2000000001e */
[----:B------:R-:W-:Y:S01]  /*6040*/  FFMA R35, R49, R50, R35 ;  /* 0x0000003231237223 */ /* 0x000fe20000000023 */
[----:B------:R-:W-:Y:S02]  /*6050*/  F2FP.SATFINITE.E4M3.F32.PACK_AB_MERGE_C R94, R13, R12, R94 ;  /* 0x0000000c0d5e723e */ /* 0x000fe4000480705e */
[----:B------:R-:W-:Y:S02]  /*6060*/  F2FP.SATFINITE.E4M3.F32.PACK_AB_MERGE_C R95, R17, R16, R95 ;  /* 0x00000010115f723e */ /* 0x000fe4000480705f */
[----:B------:R-:W-:Y:S02]  /*6070*/  F2FP.SATFINITE.E4M3.F32.PACK_AB_MERGE_C R113, R23, R3, RZ ;  /* 0x000000031771723e */ /* 0x000fe400048070ff */
[----:B------:R-:W-:Y:S01]  /*6080*/  F2FP.SATFINITE.E4M3.F32.PACK_AB_MERGE_C R114, R27, R22, RZ ;  /* 0x000000161b72723e */ /* 0x000fe200048070ff */
[----:B------:R1:W-:Y:S01]  /*6090*/  STS.128 [R103+UR43+0x1200], R92 ;  /* 0x0012005c67007988 */ /* 0x0003e20008000c2b */
[----:B------:R-:W-:Y:S02]  /*60a0*/  F2FP.SATFINITE.E4M3.F32.PACK_AB_MERGE_C R116, R31, R26, RZ ;  /* 0x0000001a1f74723e */ /* 0x000fe400048070ff */
[----:B------:R-:W-:Y:S02]  /*60b0*/  F2FP.SATFINITE.E4M3.F32.PACK_AB_MERGE_C R117, R35, R30, RZ ;  /* 0x0000001e2375723e */ /* 0x000fe400048070ff */
[----:B------:R-:W-:Y:S02]  /*60c0*/  F2FP.SATFINITE.E4M3.F32.PACK_AB_MERGE_C R112, R2, R0, R113 ;  /* 0x000000000270723e */ /* 0x000fe40004807071 */
[----:B------:R-:W-:Y:S02]  /*60d0*/  F2FP.SATFINITE.E4M3.F32.PACK_AB_MERGE_C R113, R21, R20, R114 ;  /* 0x000000141571723e */ /* 0x000fe40004807072 */
[----:B------:R-:W-:Y:S02]  /*60e0*/  F2FP.SATFINITE.E4M3.F32.PACK_AB_MERGE_C R114, R25, R24, R116 ;  /* 0x000000181972723e */ /* 0x000fe40004807074 */
[----:B------:R-:W-:Y:S02]  /*60f0*/  F2FP.SATFINITE.E4M3.F32.PACK_AB_MERGE_C R115, R29, R28, R117 ;  /* 0x0000001c1d73723e */ /* 0x000fe40004807075 */
[----:B------:R-:W-:Y:S03]  /*6100*/  IADD3 R116, PT, PT, R44, 0x1, RZ ;  /* 0x000000012c747810 */ /* 0x000fe60007ffe0ff */
[----:B------:R1:W-:Y:S01]  /*6110*/  STS.128 [R102+0x1010], R112 ;  /* 0x0010107066007388 */ /* 0x0003e20000000c00 */
[----:B------:R-:W-:Y:S01]  /*6120*/  @!PT LDS RZ, [RZ] ;  /* 0x00000000fffff984 */ /* 0x000fe20000000800 */
[----:B------:R-:W-:Y:S01]  /*6130*/  @!PT LDS RZ, [RZ] ;  /* 0x00000000fffff984 */ /* 0x000fe20000000800 */
[----:B------:R-:W-:Y:S01]  /*6140*/  @!PT LDS RZ, [RZ] ;  /* 0x00000000fffff984 */ /* 0x000fe20000000800 */
[----:B------:R-:W-:Y:S01]  /*6150*/  @!PT LDS RZ, [RZ] ;  /* 0x00000000fffff984 */ /* 0x000fe20000000800 */
[----:B------:R3:W-:Y:S07]  /*6160*/  MEMBAR.ALL.CTA ;  /* 0x0000000000007992 */ /* 0x0007ee0000008000 */
[----:B---3--:R-:W3:Y:S02]  /*6170*/  FENCE.VIEW.ASYNC.S ;  /* 0x00000000000073c6 */ /* 0x008ee40000000000 */
[----:B---3--:R-:W-:Y:S06]  /*6180*/  BAR.SYNC.DEFER_BLOCKING 0x1, 0x80 ;  /* 0x0042000000007b1d */ /* 0x008fec0000010000 */
[----:B------:R-:W-:Y:S05]  /*6190*/  @P0 BRA `(.L_x_96) ;  /* 0x0000000000340947 */ /* 0x000fea0003800000 */
[----:B------:R-:W-:Y:S01]  /*61a0*/  UIADD3 UR12, UPT, UPT, UR43, 0x1200, URZ ;  /* 0x000012002b0c7890 */ /* 0x000fe2000fffe0ff */
[----:B------:R-:W-:Y:S01]  /*61b0*/  R2UR UR9, R91 ;  /* 0x000000005b0972ca */ /* 0x000fe200000e0000 */
[----:B------:R-:W-:Y:S01]  /*61c0*/  UIADD3 UR10, UP0, UPT, UR46, 0x680, URZ ;  /* 0x000006802e0a7890 */ /* 0x000fe2000ff1e0ff */
[----:B------:R-:W-:Y:S01]  /*61d0*/  R2UR UR8, R97 ;  /* 0x00000000610872ca */ /* 0x000fe200000e0000 */
[----:B------:R-:W-:Y:S02]  /*61e0*/  UMOV UR7, UR36 ;  /* 0x0000002400077c82 */ /* 0x000fe40008000000 */
[----:B------:R-:W-:Y:S01]  /*61f0*/  IMAD.U32 R109, RZ, RZ, UR12 ;  /* 0x0000000cff6d7e24 */ /* 0x000fe2000f8e00ff */
[----:B------:R-:W-:Y:S04]  /*6200*/  UIADD3.X UR11, UPT, UPT, URZ, UR47, URZ, UP0, !UPT ;  /* 0x0000002fff0b7290 */ /* 0x000fe800087fe4ff */
[----:B------:R-:W-:Y:S03]  /*6210*/  R2UR UR4, R109 ;  /* 0x000000006d0472ca */ /* 0x000fe600000e0000 */
[----:B------:R-:W-:Y:S02]  /*6220*/  USHF.L.U32 UR5, UR9, 0x6, URZ ;  /* 0x0000000609057899 */ /* 0x000fe400080006ff */
[----:B------:R-:W-:Y:S09]  /*6230*/  USHF.L.U32 UR6, UR8, 0x6, URZ ;  /* 0x0000000608067899 */ /* 0x000ff200080006ff */
[----:B------:R3:W-:Y:S01]  /*6240*/  UTMASTG.3D [UR4], [UR10] ;  /* 0x000000040a0073b5 */ /* 0x0007e20008010000 */
[----:B------:R0:W-:Y:S01]  /*6250*/  UTMACMDFLUSH ;  /* 0x00000000000079b7 */ /* 0x0001e20000000000 */
[----:B---3--:R-:W-:Y:S04]  /*6260*/  DEPBAR.LE SB0, 0x0 ;  /* 0x000080000000791a */ /* 0x008fe80000000000 */
.L_x_96:
[----:B------:R-:W-:Y:S05]  /*6270*/  BSYNC.RECONVERGENT B0 ;  /* 0x0000000000007941 */ /* 0x000fea0003800200 */
.L_x_95:
[----:B------:R-:W-:Y:S01]  /*6280*/  BAR.SYNC.DEFER_BLOCKING 0x1, 0x80 ;  /* 0x0042000000007b1d */ /* 0x000fe20000010000 */
[----:B------:R-:W-:Y:S01]  /*6290*/  ISETP.NE.AND P2, PT, R110, RZ, PT ;  /* 0x000000ff6e00720c */ /* 0x000fe20003f45270 */
[----:B------:R-:W-:Y:S01]  /*62a0*/  IMAD.IADD R91, R43, 0x1, R79 ;  /* 0x000000012b5b7824 */ /* 0x000fe200078e024f */
[----:B------:R-:W-:Y:S01]  /*62b0*/  ISETP.NE.AND P0, PT, R111, 0x2, PT ;  /* 0x000000026f00780c */ /* 0x000fe20003f05270 */
[----:B------:R-:W-:Y:S01]  /*62c0*/  IMAD.IADD R97, R45, 0x1, R90 ;  /* 0x000000012d617824 */ /* 0x000fe200078e025a */
[----:B------:R-:W-:Y:S02]  /*62d0*/  ISETP.NE.AND P1, PT, R116, 0x4, PT ;  /* 0x000000047400780c */ /* 0x000fe40003f25270 */
[----:B------:R-:W-:Y:S02]  /*62e0*/  SEL R0, RZ, 0x1, P0 ;  /* 0x00000001ff007807 */ /* 0x000fe40000000000 */
[----:B------:R-:W-:Y:S02]  /*62f0*/  SEL R3, RZ, 0x1, P1 ;  /* 0x00000001ff037807 */ /* 0x000fe40000800000 */
[----:B------:R-:W-:Y:S02]  /*6300*/  LOP3.LUT R107, R107, R0, RZ, 0x3c, !PT ;  /* 0x000000006b6b7212 */ /* 0x000fe400078e3cff */
[----:B------:R-:W-:Y:S02]  /*6310*/  LOP3.LUT R108, R108, R3, RZ, 0x3c, !PT ;  /* 0x000000036c6c7212 */ /* 0x000fe400078e3cff */
[----:B------:R-:W-:Y:S02]  /*6320*/  @P2 R2UR UR36, R105 ;  /* 0x00000000692422ca */ /* 0x000fe400000e0000 */
[----:B------:R-:W-:Y:S02]  /*6330*/  SEL R111, R111, RZ, P0 ;  /* 0x000000ff6f6f7207 */ /* 0x000fe40000000000 */
[----:B------:R-:W-:Y:S01]  /*6340*/  SEL R44, R116, RZ, P1 ;  /* 0x000000ff742c7207 */ /* 0x000fe20000800000 */
[----:B------:R-:W-:Y:S10]  /*6350*/  @P2 BRA `(.L_x_97) ;  /* 0xffffffe400842947 */ /* 0x000ff4000383ffff */
[----:B------:R-:W-:Y:S05]  /*6360*/  EXIT ;  /* 0x000000000000794d */ /* 0x000fea0003800000 */
.L_x_19:
[----:B--2---:R2:W1:Y:S02]  /*6370*/  SYNCS.PHASECHK.TRANS64.TRYWAIT P0, [R3+URZ+0x100], R2 ;  /* 0x00010002030075a7 */ /* 0x00446400080011ff */
[----:B-1----:R-:W-:Y:S05]  /*6380*/  @!P0 NANOSLEEP.SYNCS 0x989680 ;  /* 0x009896800000895d */ /* 0x002fea0003900000 */
[----:B------:R-:W1:Y:S02]  /*6390*/  @!P0 SYNCS.PHASECHK.TRANS64 P0, [R3+URZ+0x100], R2 ;  /* 0x00010002030085a7 */ /* 0x000e6400080010ff */
[----:B-1----:R-:W-:Y:S05]  /*63a0*/  @!P0 BRA `(.L_x_19) ;  /* 0xfffffffc00f08947 */ /* 0x002fea000383ffff */
[----:B------:R-:W-:Y:S05]  /*63b0*/  BRA `(.L_x_98) ;  /* 0xffffffb000887947 */ /* 0x000fea000383ffff */
.L_x_22:
[----:B-1----:R-:W-:-:S07]  /*63c0*/  MOV R2, UR33 ;  /* 0x0000002100027c02 */ /* 0x002fce0008000f00 */
.L_x_99:
[----:B-1----:R1:W2:Y:S02]  /*63d0*/  SYNCS.PHASECHK.TRANS64.TRYWAIT P0, [R2+URZ+0x38], R5 ;  /* 0x00003805020075a7 */ /* 0x0022a400080011ff */
[----:B--2---:R-:W-:Y:S05]  /*63e0*/  @!P0 NANOSLEEP.SYNCS 0x989680 ;  /* 0x009896800000895d */ /* 0x004fea0003900000 */
[----:B------:R-:W2:Y:S02]  /*63f0*/  @!P0 SYNCS.PHASECHK.TRANS64 P0, [R2+URZ+0x38], R5 ;  /* 0x00003805020085a7 */ /* 0x000ea400080010ff */
[----:B--2---:R-:W-:Y:S05]  /*6400*/  @!P0 BRA `(.L_x_99) ;  /* 0xfffffffc00f08947 */ /* 0x004fea000383ffff */
[----:B------:R-:W-:Y:S05]  /*6410*/  BRA `(.L_x_21) ;  /* 0xffffffb000d87947 */ /* 0x000fea000383ffff */
.L_x_28:
[----:B-1----:R-:W-:-:S07]  /*6420*/  MOV R2, UR17 ;  /* 0x0000001100027c02 */ /* 0x002fce0008000f00 */
.L_x_100:
[----:B-1----:R1:W2:Y:S02]  /*6430*/  SYNCS.PHASECHK.TRANS64.TRYWAIT P0, [R2+URZ+0x38], R5 ;  /* 0x00003805020075a7 */ /* 0x0022a400080011ff */
[----:B--2---:R-:W-:Y:S05]  /*6440*/  @!P0 NANOSLEEP.SYNCS 0x989680 ;  /* 0x009896800000895d */ /* 0x004fea0003900000 */
[----:B------:R-:W2:Y:S02]  /*6450*/  @!P0 SYNCS.PHASECHK.TRANS64 P0, [R2+URZ+0x38], R5 ;  /* 0x00003805020085a7 */ /* 0x000ea400080010ff */
[----:B--2---:R-:W-:Y:S05]  /*6460*/  @!P0 BRA `(.L_x_100) ;  /* 0xfffffffc00f08947 */ /* 0x004fea000383ffff */
[----:B------:R-:W-:Y:S05]  /*6470*/  BRA `(.L_x_27) ;  /* 0xffffffb4007c7947 */ /* 0x000fea000383ffff */
.L_x_32:
[----:B-1----:R1:W2:Y:S02]  /*6480*/  SYNCS.PHASECHK.TRANS64.TRYWAIT P0, [R2+URZ+0x90], R3 ;  /* 0x00009003020075a7 */ /* 0x0022a400080011ff */
[----:B--2---:R-:W-:Y:S05]  /*6490*/  @!P0 NANOSLEEP.SYNCS 0x989680 ;  /* 0x009896800000895d */ /* 0x004fea0003900000 */
[----:B------:R-:W2:Y:S02]  /*64a0*/  @!P0 SYNCS.PHASECHK.TRANS64 P0, [R2+URZ+0x90], R3 ;  /* 0x00009003020085a7 */ /* 0x000ea400080010ff */
[----:B--2---:R-:W-:Y:S05]  /*64b0*/  @!P0 BRA `(.L_x_32) ;  /* 0xfffffffc00f08947 */ /* 0x004fea000383ffff */
[----:B------:R-:W-:Y:S05]  /*64c0*/  BRA `(.L_x_101) ;  /* 0xffffffb800087947 */ /* 0x000fea000383ffff */
.L_x_36:
[----:B----4-:R-:W-:-:S07]  /*64d0*/  MOV R0, UR5 ;  /* 0x0000000500007c02 */ /* 0x010fce0008000f00 */
.L_x_102:
[----:B-1----:R1:W2:Y:S02]  /*64e0*/  SYNCS.PHASECHK.TRANS64.TRYWAIT P0, [R0+URZ], R3 ;  /* 0x00000003000075a7 */ /* 0x0022a400080011ff */
[----:B--2---:R-:W-:Y:S05]  /*64f0*/  @!P0 NANOSLEEP.SYNCS 0x989680 ;  /* 0x009896800000895d */ /* 0x004fea0003900000 */
[----:B------:R-:W2:Y:S02]  /*6500*/  @!P0 SYNCS.PHASECHK.TRANS64 P0, [R0+URZ], R3 ;  /* 0x00000003000085a7 */ /* 0x000ea400080010ff */
[----:B--2---:R-:W-:Y:S05]  /*6510*/  @!P0 BRA `(.L_x_102) ;  /* 0xfffffffc00f08947 */ /* 0x004fea000383ffff */
[----:B------:R-:W-:Y:S05]  /*6520*/  BRA `(.L_x_103) ;  /* 0xffffffbc00787947 */ /* 0x000fea000383ffff */
.L_x_37:
[----:B----4-:R-:W-:-:S07]  /*6530*/  MOV R0, UR5 ;  /* 0x0000000500007c02 */ /* 0x010fce0008000f00 */
.L_x_104:
[----:B-1----:R1:W2:Y:S02]  /*6540*/  SYNCS.PHASECHK.TRANS64.TRYWAIT P0, [R0+URZ], R3 ;  /* 0x00000003000075a7 */ /* 0x0022a400080011ff */
[----:B--2---:R-:W-:Y:S05]  /*6550*/  @!P0 NANOSLEEP.SYNCS 0x989680 ;  /* 0x009896800000895d */ /* 0x004fea0003900000 */
[----:B------:R-:W2:Y:S02]  /*6560*/  @!P0 SYNCS.PHASECHK.TRANS64 P0, [R0+URZ], R3 ;  /* 0x00000003000085a7 */ /* 0x000ea400080010ff */
[----:B--2---:R-:W-:Y:S05]  /*6570*/  @!P0 BRA `(.L_x_104) ;  /* 0xfffffffc00f08947 */ /* 0x004fea000383ffff */
[----:B------:R-:W-:Y:S05]  /*6580*/  BRA `(.L_x_105) ;  /* 0xffffffbc00847947 */ /* 0x000fea000383ffff */
.L_x_38:
[----:B----4-:R-:W-:-:S07]  /*6590*/  MOV R0, UR5 ;  /* 0x0000000500007c02 */ /* 0x010fce0008000f00 */
.L_x_106:
[----:B-1----:R1:W2:Y:S02]  /*65a0*/  SYNCS.PHASECHK.TRANS64.TRYWAIT P0, [R0+URZ], R3 ;  /* 0x00000003000075a7 */ /* 0x0022a400080011ff */
[----:B--2---:R-:W-:Y:S05]  /*65b0*/  @!P0 NANOSLEEP.SYNCS 0x989680 ;  /* 0x009896800000895d */ /* 0x004fea0003900000 */
[----:B------:R-:W2:Y:S02]  /*65c0*/  @!P0 SYNCS.PHASECHK.TRANS64 P0, [R0+URZ], R3 ;  /* 0x00000003000085a7 */ /* 0x000ea400080010ff */
[----:B--2---:R-:W-:Y:S05]  /*65d0*/  @!P0 BRA `(.L_x_106) ;  /* 0xfffffffc00f08947 */ /* 0x004fea000383ffff */
[----:B------:R-:W-:Y:S05]  /*65e0*/  BRA `(.L_x_107) ;  /* 0xffffffbc00907947 */ /* 0x000fea000383ffff */
.L_x_39:
[----:B----4-:R-:W-:-:S07]  /*65f0*/  MOV R0, UR5 ;  /* 0x0000000500007c02 */ /* 0x010fce0008000f00 */
.L_x_108:
[----:B-1----:R1:W2:Y:S02]  /*6600*/  SYNCS.PHASECHK.TRANS64.TRYWAIT P0, [R0+URZ], R3 ;  /* 0x00000003000075a7 */ /* 0x0022a400080011ff */
[----:B--2---:R-:W-:Y:S05]  /*6610*/  @!P0 NANOSLEEP.SYNCS 0x989680 ;  /* 0x009896800000895d */ /* 0x004fea0003900000 */
[----:B------:R-:W2:Y:S02]  /*6620*/  @!P0 SYNCS.PHASECHK.TRANS64 P0, [R0+URZ], R3 ;  /* 0x00000003000085a7 */ /* 0x000ea400080010ff */
[----:B--2---:R-:W-:Y:S05]  /*6630*/  @!P0 BRA `(.L_x_108) ;  /* 0xfffffffc00f08947 */ /* 0x004fea000383ffff */
[----:B------:R-:W-:Y:S05]  /*6640*/  BRA `(.L_x_109) ;  /* 0xffffffbc009c7947 */ /* 0x000fea000383ffff */
.L_x_40:
[----:B----4-:R-:W-:-:S07]  /*6650*/  MOV R0, UR5 ;  /* 0x0000000500007c02 */ /* 0x010fce0008000f00 */
.L_x_110:
[----:B-1----:R1:W2:Y:S02]  /*6660*/  SYNCS.PHASECHK.TRANS64.TRYWAIT P0, [R0+URZ], R3 ;  /* 0x00000003000075a7 */ /* 0x0022a400080011ff */
[----:B--2---:R-:W-:Y:S05]  /*6670*/  @!P0 NANOSLEEP.SYNCS 0x989680 ;  /* 0x009896800000895d */ /* 0x004fea0003900000 */
[----:B------:R-:W2:Y:S02]  /*6680*/  @!P0 SYNCS.PHASECHK.TRANS64 P0, [R0+URZ], R3 ;  /* 0x00000003000085a7 */ /* 0x000ea400080010ff */
[----:B--2---:R-:W-:Y:S05]  /*6690*/  @!P0 BRA `(.L_x_110) ;  /* 0xfffffffc00f08947 */ /* 0x004fea000383ffff */
[----:B------:R-:W-:Y:S05]  /*66a0*/  BRA `(.L_x_111) ;  /* 0xffffffbc00a87947 */ /* 0x000fea000383ffff */
.L_x_41:
[----:B----4-:R-:W-:-:S07]  /*66b0*/  MOV R0, UR5 ;  /* 0x0000000500007c02 */ /* 0x010fce0008000f00 */
.L_x_112:
[----:B-1----:R1:W2:Y:S02]  /*66c0*/  SYNCS.PHASECHK.TRANS64.TRYWAIT P0, [R0+URZ], R3 ;  /* 0x00000003000075a7 */ /* 0x0022a400080011ff */
[----:B--2---:R-:W-:Y:S05]  /*66d0*/  @!P0 NANOSLEEP.SYNCS 0x989680 ;  /* 0x009896800000895d */ /* 0x004fea0003900000 */
[----:B------:R-:W2:Y:S02]  /*66e0*/  @!P0 SYNCS.PHASECHK.TRANS64 P0, [R0+URZ], R3 ;  /* 0x00000003000085a7 */ /* 0x000ea400080010ff */
[----:B--2---:R-:W-:Y:S05]  /*66f0*/  @!P0 BRA `(.L_x_112) ;  /* 0xfffffffc00f08947 */ /* 0x004fea000383ffff */
[----:B------:R-:W-:Y:S05]  /*6700*/  BRA `(.L_x_113) ;  /* 0xffffffbc00b47947 */ /* 0x000fea000383ffff */
.L_x_44:
[----:B-1----:R1:W2:Y:S02]  /*6710*/  SYNCS.PHASECHK.TRANS64.TRYWAIT P0, [R0+URZ+0xf0], R5 ;  /* 0x0000f005000075a7 */ /* 0x0022a400080011ff */
[----:B--2---:R-:W-:Y:S05]  /*6720*/  @!P0 NANOSLEEP.SYNCS 0x989680 ;  /* 0x009896800000895d */ /* 0x004fea0003900000 */
[----:B------:R-:W2:Y:S02]  /*6730*/  @!P0 SYNCS.PHASECHK.TRANS64 P0, [R0+URZ+0xf0], R5 ;  /* 0x0000f005000085a7 */ /* 0x000ea400080010ff */
[----:B--2---:R-:W-:Y:S05]  /*6740*/  @!P0 BRA `(.L_x_44) ;  /* 0xfffffffc00f08947 */ /* 0x004fea000383ffff */
[----:B------:R-:W-:Y:S05]  /*6750*/  BRA `(.L_x_114) ;  /* 0xffffffc000107947 */ /* 0x000fea000383ffff */
.L_x_45:
[----:B------:R-:W-:-:S07]  /*6760*/  MOV R0, UR5 ;  /* 0x0000000500007c02 */ /* 0x000fce0008000f00 */
.L_x_115:
[----:B-1----:R1:W2:Y:S02]  /*6770*/  SYNCS.PHASECHK.TRANS64.TRYWAIT P0, [R0+URZ+0xa0], R5 ;  /* 0x0000a005000075a7 */ /* 0x0022a400080011ff */
[----:B--2---:R-:W-:Y:S05]  /*6780*/  @!P0 NANOSLEEP.SYNCS 0x989680 ;  /* 0x009896800000895d */ /* 0x004fea0003900000 */
[----:B------:R-:W2:Y:S02]  /*6790*/  @!P0 SYNCS.PHASECHK.TRANS64 P0, [R0+URZ+0xa0], R5 ;  /* 0x0000a005000085a7 */ /* 0x000ea400080010ff */
[----:B--2---:R-:W-:Y:S05]  /*67a0*/  @!P0 BRA `(.L_x_115) ;  /* 0xfffffffc00f08947 */ /* 0x004fea000383ffff */
[----:B------:R-:W-:Y:S05]  /*67b0*/  BRA `(.L_x_116) ;  /* 0xffffffc000207947 */ /* 0x000fea000383ffff */
.L_x_46:
[----:B-1----:R1:W2:Y:S02]  /*67c0*/  SYNCS.PHASECHK.TRANS64.TRYWAIT P1, [R0+URZ+0x90], R5 ;  /* 0x00009005000075a7 */ /* 0x0022a400080211ff */
[----:B--2---:R-:W-:Y:S05]  /*67d0*/  @!P1 NANOSLEEP.SYNCS 0x989680 ;  /* 0x009896800000995d */ /* 0x004fea0003900000 */
[----:B------:R-:W2:Y:S02]  /*67e0*/  @!P1 SYNCS.PHASECHK.TRANS64 P1, [R0+URZ+0x90], R5 ;  /* 0x00009005000095a7 */ /* 0x000ea400080210ff */
[----:B--2---:R-:W-:Y:S05]  /*67f0*/  @!P1 BRA `(.L_x_46) ;  /* 0xfffffffc00f09947 */ /* 0x004fea000383ffff */
[----:B------:R-:W-:Y:S05]  /*6800*/  BRA `(.L_x_117) ;  /* 0xffffffc000507947 */ /* 0x000fea000383ffff */
.L_x_49:
[----:B------:R-:W-:-:S07]  /*6810*/  MOV R0, UR5 ;  /* 0x0000000500007c02 */ /* 0x000fce0008000f00 */
.L_x_118:
[----:B-1----:R1:W2:Y:S02]  /*6820*/  SYNCS.PHASECHK.TRANS64.TRYWAIT P0, [R0+URZ+0xa0], R3 ;  /* 0x0000a003000075a7 */ /* 0x0022a400080011ff */
[----:B--2---:R-:W-:Y:S05]  /*6830*/  @!P0 NANOSLEEP.SYNCS 0x989680 ;  /* 0x009896800000895d */ /* 0x004fea0003900000 */
[----:B------:R-:W2:Y:S02]  /*6840*/  @!P0 SYNCS.PHASECHK.TRANS64 P0, [R0+URZ+0xa0], R3 ;  /* 0x0000a003000085a7 */ /* 0x000ea400080010ff */
[----:B--2---:R-:W-:Y:S05]  /*6850*/  @!P0 BRA `(.L_x_118) ;  /* 0xfffffffc00f08947 */ /* 0x004fea000383ffff */
[----:B------:R-:W-:Y:S05]  /*6860*/  BRA `(.L_x_48) ;  /* 0xffffffc000a47947 */ /* 0x000fea000383ffff */
.L_x_56:
[----:B-1----:R1:W2:Y:S02]  /*6870*/  SYNCS.PHASECHK.TRANS64.TRYWAIT P1, [R0+URZ+0x90], R5 ;  /* 0x00009005000075a7 */ /* 0x0022a400080211ff */
[----:B--2---:R-:W-:Y:S05]  /*6880*/  @!P1 NANOSLEEP.SYNCS 0x989680 ;  /* 0x009896800000995d */ /* 0x004fea0003900000 */
[----:B------:R-:W2:Y:S02]  /*6890*/  @!P1 SYNCS.PHASECHK.TRANS64 P1, [R0+URZ+0x90], R5 ;  /* 0x00009005000095a7 */ /* 0x000ea400080210ff */
[----:B--2---:R-:W-:Y:S05]  /*68a0*/  @!P1 BRA `(.L_x_56) ;  /* 0xfffffffc00f09947 */ /* 0x004fea000383ffff */
[----:B------:R-:W-:Y:S05]  /*68b0*/  BRA `(.L_x_119) ;  /* 0xffffffc800147947 */ /* 0x000fea000383ffff */
.L_x_57:
[----:B------:R-:W-:-:S07]  /*68c0*/  MOV R3, UR7 ;  /* 0x0000000700037c02 */ /* 0x000fce0008000f00 */
.L_x_120:
[----:B-1----:R1:W2:Y:S02]  /*68d0*/  SYNCS.PHASECHK.TRANS64.TRYWAIT P0, [R3+URZ+0xd0], R0 ;  /* 0x0000d000030075a7 */ /* 0x0022a400080011ff */
[----:B--2---:R-:W-:Y:S05]  /*68e0*/  @!P0 NANOSLEEP.SYNCS 0x989680 ;  /* 0x009896800000895d */ /* 0x004fea0003900000 */
[----:B------:R-:W2:Y:S02]  /*68f0*/  @!P0 SYNCS.PHASECHK.TRANS64 P0, [R3+URZ+0xd0], R0 ;  /* 0x0000d000030085a7 */ /* 0x000ea400080010ff */
[----:B--2---:R-:W-:Y:S05]  /*6900*/  @!P0 BRA `(.L_x_120) ;  /* 0xfffffffc00f08947 */ /* 0x004fea000383ffff */
[----:B------:R-:W-:Y:S05]  /*6910*/  BRA `(.L_x_121) ;  /* 0xffffffc800647947 */ /* 0x000fea000383ffff */
.L_x_60:
[----:B------:R-:W-:Y:S07]  /*6920*/  MOV R0, UR6 ;  /* 0x0000000600007c02 */ /* 0x000fee0008000f00 */
.L_x_122:
[----:B-1----:R1:W2:Y:S02]  /*6930*/  SYNCS.PHASECHK.TRANS64.TRYWAIT P0, [R0+URZ], R3 ;  /* 0x00000003000075a7 */ /* 0x0022a400080011ff */
[----:B--2---:R-:W-:Y:S05]  /*6940*/  @!P0 NANOSLEEP.SYNCS 0x989680 ;  /* 0x009896800000895d */ /* 0x004fea0003900000 */
[----:B------:R-:W2:Y:S02]  /*6950*/  @!P0 SYNCS.PHASECHK.TRANS64 P0, [R0+URZ], R3 ;  /* 0x00000003000085a7 */ /* 0x000ea400080010ff */
[----:B--2---:R-:W-:Y:S05]  /*6960*/  @!P0 BRA `(.L_x_122) ;  /* 0xfffffffc00f08947 */ /* 0x004fea000383ffff */
[----:B------:R-:W-:Y:S05]  /*6970*/  BRA `(.L_x_59) ;  /* 0xffffffc800807947 */ /* 0x000fea000383ffff */
.L_x_63:
[----:B------:R-:W-:-:S07]  /*6980*/  MOV R0, UR6 ;  /* 0x0000000600007c02 */ /* 0x000fce0008000f00 */
.L_x_123:
[----:B--2---:R2:W4:Y:S02]  /*6990*/  SYNCS.PHASECHK.TRANS64.TRYWAIT P0, [R0+URZ], R3 ;  /* 0x00000003000075a7 */ /* 0x00452400080011ff */
[----:B----4-:R-:W-:Y:S05]  /*69a0*/  @!P0 NANOSLEEP.SYNCS 0x989680 ;  /* 0x009896800000895d */ /* 0x010fea0003900000 */
[----:B------:R-:W4:Y:S02]  /*69b0*/  @!P0 SYNCS.PHASECHK.TRANS64 P0, [R0+URZ], R3 ;  /* 0x00000003000085a7 */ /* 0x000f2400080010ff */
[----:B----4-:R-:W-:Y:S05]  /*69c0*/  @!P0 BRA `(.L_x_123) ;  /* 0xfffffffc00f08947 */ /* 0x010fea000383ffff */
[----:B------:R-:W-:Y:S05]  /*69d0*/  BRA `(.L_x_124) ;  /* 0xffffffcc005c7947 */ /* 0x000fea000383ffff */
.L_x_64:
[----:B------:R-:W-:-:S07]  /*69e0*/  MOV R0, UR6 ;  /* 0x0000000600007c02 */ /* 0x000fce0008000f00 */
.L_x_125:
[----:B-1----:R1:W2:Y:S02]  /*69f0*/  SYNCS.PHASECHK.TRANS64.TRYWAIT P0, [R0+URZ], R3 ;  /* 0x00000003000075a7 */ /* 0x0022a400080011ff */
[----:B--2---:R-:W-:Y:S05]  /*6a00*/  @!P0 NANOSLEEP.SYNCS 0x989680 ;  /* 0x009896800000895d */ /* 0x004fea0003900000 */
[----:B------:R-:W2:Y:S02]  /*6a10*/  @!P0 SYNCS.PHASECHK.TRANS64 P0, [R0+URZ], R3 ;  /* 0x00000003000085a7 */ /* 0x000ea400080010ff */
[----:B--2---:R-:W-:Y:S05]  /*6a20*/  @!P0 BRA `(.L_x_125) ;  /* 0xfffffffc00f08947 */ /* 0x004fea000383ffff */
[----:B------:R-:W-:Y:S05]  /*6a30*/  BRA `(.L_x_126) ;  /* 0xffffffcc00687947 */ /* 0x000fea000383ffff */
.L_x_65:
[----:B------:R-:W-:-:S07]  /*6a40*/  MOV R0, UR6 ;  /* 0x0000000600007c02 */ /* 0x000fce0008000f00 */
.L_x_127:
[----:B-1----:R1:W2:Y:S02]  /*6a50*/  SYNCS.PHASECHK.TRANS64.TRYWAIT P0, [R0+URZ], R3 ;  /* 0x00000003000075a7 */ /* 0x0022a400080011ff */
[----:B--2---:R-:W-:Y:S05]  /*6a60*/  @!P0 NANOSLEEP.SYNCS 0x989680 ;  /* 0x009896800000895d */ /* 0x004fea0003900000 */
[----:B------:R-:W2:Y:S02]  /*6a70*/  @!P0 SYNCS.PHASECHK.TRANS64 P0, [R0+URZ], R3 ;  /* 0x00000003000085a7 */ /* 0x000ea400080010ff */
[----:B--2---:R-:W-:Y:S05]  /*6a80*/  @!P0 BRA `(.L_x_127) ;  /* 0xfffffffc00f08947 */ /* 0x004fea000383ffff */
[----:B------:R-:W-:Y:S05]  /*6a90*/  BRA `(.L_x_128) ;  /* 0xffffffcc00747947 */ /* 0x000fea000383ffff */
.L_x_66:
[----:B------:R-:W-:-:S07]  /*6aa0*/  MOV R0, UR7 ;  /* 0x0000000700007c02 */ /* 0x000fce0008000f00 */
.L_x_129:
[----:B-1----:R1:W2:Y:S02]  /*6ab0*/  SYNCS.PHASECHK.TRANS64.TRYWAIT P0, [R0+URZ], R3 ;  /* 0x00000003000075a7 */ /* 0x0022a400080011ff */
[----:B--2---:R-:W-:Y:S05]  /*6ac0*/  @!P0 NANOSLEEP.SYNCS 0x989680 ;  /* 0x009896800000895d */ /* 0x004fea0003900000 */
[----:B------:R-:W2:Y:S02]  /*6ad0*/  @!P0 SYNCS.PHASECHK.TRANS64 P0, [R0+URZ], R3 ;  /* 0x00000003000085a7 */ /* 0x000ea400080010ff */
[----:B--2---:R-:W-:Y:S05]  /*6ae0*/  @!P0 BRA `(.L_x_129) ;  /* 0xfffffffc00f08947 */ /* 0x004fea000383ffff */
[----:B------:R-:W-:Y:S05]  /*6af0*/  BRA `(.L_x_130) ;  /* 0xffffffcc00807947 */ /* 0x000fea000383ffff */
.L_x_71:
[----:B---3--:R3:W1:Y:S02]  /*6b00*/  SYNCS.PHASECHK.TRANS64.TRYWAIT P0, [R0+URZ+0x90], R3 ;  /* 0x00009003000075a7 */ /* 0x00866400080011ff */
[----:B-1----:R-:W-:Y:S05]  /*6b10*/  @!P0 NANOSLEEP.SYNCS 0x989680 ;  /* 0x009896800000895d */ /* 0x002fea0003900000 */
[----:B------:R-:W1:Y:S02]  /*6b20*/  @!P0 SYNCS.PHASECHK.TRANS64 P0, [R0+URZ+0x90], R3 ;  /* 0x00009003000085a7 */ /* 0x000e6400080010ff */
[----:B-1----:R-:W-:Y:S05]  /*6b30*/  @!P0 BRA `(.L_x_71) ;  /* 0xfffffffc00f08947 */ /* 0x002fea000383ffff */
[----:B------:R-:W-:Y:S05]  /*6b40*/  BRA `(.L_x_131) ;  /* 0xffffffd0007c7947 */ /* 0x000fea000383ffff */
.L_x_74:
[----:B------:R-:W-:Y:S07]  /*6b50*/  MOV R0, UR6 ;  /* 0x0000000600007c02 */ /* 0x000fee0008000f00 */
.L_x_132:
[----:B-1----:R1:W3:Y:S02]  /*6b60*/  SYNCS.PHASECHK.TRANS64.TRYWAIT P0, [R0+URZ+0x88], R3 ;  /* 0x00008803000075a7 */ /* 0x0022e400080011ff */
[----:B---3--:R-:W-:Y:S05]  /*6b70*/  @!P0 NANOSLEEP.SYNCS 0x989680 ;  /* 0x009896800000895d */ /* 0x008fea0003900000 */
[----:B------:R-:W3:Y:S02]  /*6b80*/  @!P0 SYNCS.PHASECHK.TRANS64 P0, [R0+URZ+0x88], R3 ;  /* 0x00008803000085a7 */ /* 0x000ee400080010ff */
[----:B---3--:R-:W-:Y:S05]  /*6b90*/  @!P0 BRA `(.L_x_132) ;  /* 0xfffffffc00f08947 */ /* 0x008fea000383ffff */
[----:B------:R-:W-:Y:S05]  /*6ba0*/  BRA `(.L_x_73) ;  /* 0xffffffd400687947 */ /* 0x000fea000383ffff */
.L_x_77:
[----:B------:R-:W-:Y:S07]  /*6bb0*/  MOV R3, UR6 ;  /* 0x0000000600037c02 */ /* 0x000fee0008000f00 */
.L_x_133:
[----:B-1----:R1:W2:Y:S02]  /*6bc0*/  SYNCS.PHASECHK.TRANS64.TRYWAIT P2, [R3+URZ+0x78], R26 ;  /* 0x0000781a030075a7 */ /* 0x0022a400080411ff */
[----:B--2---:R-:W-:Y:S05]  /*6bd0*/  @!P2 NANOSLEEP.SYNCS 0x989680 ;  /* 0x009896800000a95d */ /* 0x004fea0003900000 */
[----:B------:R-:W2:Y:S02]  /*6be0*/  @!P2 SYNCS.PHASECHK.TRANS64 P2, [R3+URZ+0x78], R26 ;  /* 0x0000781a0300a5a7 */ /* 0x000ea400080410ff */
[----:B--2---:R-:W-:Y:S05]  /*6bf0*/  @!P2 BRA `(.L_x_133) ;  /* 0xfffffffc00f0a947 */ /* 0x004fea000383ffff */
[----:B------:R-:W-:Y:S05]  /*6c00*/  BRA `(.L_x_134) ;  /* 0xffffffd400fc7947 */ /* 0x000fea000383ffff */
.L_x_80:
[----:B--2---:R2:W4:Y:S02]  /*6c10*/  SYNCS.PHASECHK.TRANS64.TRYWAIT P0, [R0+URZ+0x90], R3 ;  /* 0x00009003000075a7 */ /* 0x00452400080011ff */
[----:B----4-:R-:W-:Y:S05]  /*6c20*/  @!P0 NANOSLEEP.SYNCS 0x989680 ;  /* 0x009896800000895d */ /* 0x010fea0003900000 */
[----:B------:R-:W4:Y:S02]  /*6c30*/  @!P0 SYNCS.PHASECHK.TRANS64 P0, [R0+URZ+0x90], R3 ;  /* 0x00009003000085a7 */ /* 0x000f2400080010ff */
[----:B----4-:R-:W-:Y:S05]  /*6c40*/  @!P0 BRA `(.L_x_80) ;  /* 0xfffffffc00f08947 */ /* 0x010fea000383ffff */
[----:B------:R-:W-:Y:S05]  /*6c50*/  BRA `(.L_x_135) ;  /* 0xffffffdc00587947 */ /* 0x000fea000383ffff */
.L_x_91:
[----:B-1----:R-:W-:Y:S04]  /*6c60*/  MOV R0, UR43 ;  /* 0x0000002b00007c02 */ /* 0x002fe80008000f00 */
[----:B------:R1:W2:Y:S03]  /*6c70*/  SYNCS.PHASECHK.TRANS64.TRYWAIT P1, [R0+URZ+0x70], R3 ;  /* 0x00007003000075a7 */ /* 0x0002a600080211ff */
[----:B--2---:R-:W-:Y:S05]  /*6c80*/  @!P1 NANOSLEEP.SYNCS 0x989680 ;  /* 0x009896800000995d */ /* 0x004fea0003900000 */
[----:B------:R-:W2:Y:S02]  /*6c90*/  @!P1 SYNCS.PHASECHK.TRANS64 P1, [R0+URZ+0x70], R3 ;  /* 0x00007003000095a7 */ /* 0x000ea400080210ff */
[----:B--2---:R-:W-:Y:S05]  /*6ca0*/  @!P1 BRA `(.L_x_91) ;  /* 0xfffffffc00ec9947 */ /* 0x004fea000383ffff */
[----:B------:R-:W-:Y:S05]  /*6cb0*/  BRA `(.L_x_90) ;  /* 0xffffffe8004c7947 */ /* 0x000fea000383ffff */
.L_x_93:
[----:B-1----:R1:W4:Y:S02]  /*6cc0*/  SYNCS.PHASECHK.TRANS64.TRYWAIT P1, [R92+URZ+0xb0], R7 ;  /* 0x0000b0075c0075a7 */ /* 0x00232400080211ff */
[----:B----4-:R-:W-:Y:S05]  /*6cd0*/  @!P1 NANOSLEEP.SYNCS 0x989680 ;  /* 0x009896800000995d */ /* 0x010fea0003900000 */
[----:B------:R-:W4:Y:S02]  /*6ce0*/  @!P1 SYNCS.PHASECHK.TRANS64 P1, [R92+URZ+0xb0], R7 ;  /* 0x0000b0075c0095a7 */ /* 0x000f2400080210ff */
[----:B----4-:R-:W-:Y:S05]  /*6cf0*/  @!P1 BRA `(.L_x_93) ;  /* 0xfffffffc00f09947 */ /* 0x010fea000383ffff */
[----:B------:R-:W-:Y:S05]  /*6d00*/  BRA `(.L_x_92) ;  /* 0xffffffe800887947 */ /* 0x000fea000383ffff */
        .weak           $__internal_0_$__cuda_sm10x_tcgen05_guardrail_trap_col_being_dealloced_not_returned_by_alloc
        .type           $__internal_0_$__cuda_sm10x_tcgen05_guardrail_trap_col_being_dealloced_not_returned_by_alloc,@function
        .size           $__internal_0_$__cuda_sm10x_tcgen05_guardrail_trap_col_being_dealloced_not_returned_by_alloc,($__internal_1_$__cuda_sm10x_tcgen05_guardrail_trap_phase_invalid_during_alloc - $__internal_0_$__cuda_sm10x_tcgen05_guardrail_trap_col_being_dealloced_not_returned_by_alloc)
$__internal_0_$__cuda_sm10x_tcgen05_guardrail_trap_col_being_dealloced_not_returned_by_alloc:
[----:B------:R-:W-:Y:S05]  /*6d10*/  BPT.TRAP 0x1 ;  /* 0x000000040000795c */ /* 0x000fea0000300000 */
[----:B------:R-:W-:-:S04]  /*6d20*/  HFMA2 R3, -RZ, RZ, 0, 0 ;  /* 0x00000000ff037431 */ /* 0x000fc800000001ff */
[----:B------:R-:W-:Y:S05]  /*6d30*/  RET.REL.NODEC R2 `(_ZN7cutlass13device_kernelINS_4gemm6kernel13GemmUniversalIN4cute5tupleIJiiiiEEENS1_10collective13CollectiveMmaINS1_35MainloopSm100TmaUmmaWarpSpecializedILi7ELi2ELi4ENS5_IJNS4_1CILi1EEESB_SB_EEEEENS5_IJNSA_ILi64EEESE_NSA_ILi128EEEEEENS_12float_e4m3_tENS5_IJlSB_lEEESH_SI_NS4_8TiledMMAINS4_8MMA_AtomIJNS4_10MMA_TraitsINS4_19SM100_MMA_F8F6F4_SSEJSH_SH_fSE_SE_NS4_17integral_constantINS4_4UMMA5MajorELSP_0EEESQ_NSN_INSO_7ScaleInELSR_0EEESS_EEEEEENS4_6LayoutISC_NS5_IJNSA_ILi0EEESW_SW_EEEEENS5_IJNS4_10UnderscoreESZ_SZ_EEEEENS4_13SM90_TMA_LOADENS4_14ComposedLayoutINS4_7SwizzleILi3ELi4ELi3EEENS4_18smem_ptr_flag_bitsILi8EEENSV_INS5_IJNSA_ILi8EEESF_EEENS5_IJSF_SB_EEEEEEEvNS4_8identityES12_S1C_vS1D_EENS_8epilogue10collective18CollectiveEpilogueINS1F_23Sm100TmaWarpSpecializedILi1ELi1ELi32ELb0ELb0EEEJSG_NS5_IJNSV_ISE_SB_EES1K_EEESH_SI_SH_SI_NS1F_6fusion15FusionCallbacksIS1J_NS1M_17LinearCombinationISH_fSH_fLNS_15FloatRoundStyleE2EEESG_S1L_JEEENS4_5SM1004TMEM4LOAD26SM100_TMEM_LOAD_16dp32b32xES12_NS13_INS14_ILi2ELi4ELi3EEES17_NSV_INS5_IJS18_SE_EEENS5_IJSE_SB_EEEEEEENS4_39AutoVectorizingCopyWithAssumedAlignmentILi128EEENS4_14SM90_TMA_STOREES20_S22_S22_EEEvvEEEEvNT_6ParamsE) ;  /* 0xffffff9002b07950 */ /* 0x000fea0003c3ffff */
        .weak           $__internal_1_$__cuda_sm10x_tcgen05_guardrail_trap_phase_invalid_during_alloc
        .type           $__internal_1_$__cuda_sm10x_tcgen05_guardrail_trap_phase_invalid_during_alloc,@function
        .size           $__internal_1_$__cuda_sm10x_tcgen05_guardrail_trap_phase_invalid_during_alloc,($__internal_2_$__cuda_sm10x_tcgen05_guardrail_trap_unallocated_columns_being_dealloced - $__internal_1_$__cuda_sm10x_tcgen05_guardrail_trap_phase_invalid_during_alloc)
$__internal_1_$__cuda_sm10x_tcgen05_guardrail_trap_phase_invalid_during_alloc:
[----:B------:R-:W-:Y:S05]  /*6d40*/  BPT.TRAP 0x1 ;  /* 0x000000040000795c */ /* 0x000fea0000300000 */
[----:B------:R-:W-:-:S04]  /*6d50*/  MOV R3, 0x0 ;  /* 0x0000000000037802 */ /* 0x000fc80000000f00 */
[----:B------:R-:W-:Y:S05]  /*6d60*/  RET.REL.NODEC R2 `(_ZN7cutlass13device_kernelINS_4gemm6kernel13GemmUniversalIN4cute5tupleIJiiiiEEENS1_10collective13CollectiveMmaINS1_35MainloopSm100TmaUmmaWarpSpecializedILi7ELi2ELi4ENS5_IJNS4_1CILi1EEESB_SB_EEEEENS5_IJNSA_ILi64EEESE_NSA_ILi128EEEEEENS_12float_e4m3_tENS5_IJlSB_lEEESH_SI_NS4_8TiledMMAINS4_8MMA_AtomIJNS4_10MMA_TraitsINS4_19SM100_MMA_F8F6F4_SSEJSH_SH_fSE_SE_NS4_17integral_constantINS4_4UMMA5MajorELSP_0EEESQ_NSN_INSO_7ScaleInELSR_0EEESS_EEEEEENS4_6LayoutISC_NS5_IJNSA_ILi0EEESW_SW_EEEEENS5_IJNS4_10UnderscoreESZ_SZ_EEEEENS4_13SM90_TMA_LOADENS4_14ComposedLayoutINS4_7SwizzleILi3ELi4ELi3EEENS4_18smem_ptr_flag_bitsILi8EEENSV_INS5_IJNSA_ILi8EEESF_EEENS5_IJSF_SB_EEEEEEEvNS4_8identityES12_S1C_vS1D_EENS_8epilogue10collective18CollectiveEpilogueINS1F_23Sm100TmaWarpSpecializedILi1ELi1ELi32ELb0ELb0EEEJSG_NS5_IJNSV_ISE_SB_EES1K_EEESH_SI_SH_SI_NS1F_6fusion15FusionCallbacksIS1J_NS1M_17LinearCombinationISH_fSH_fLNS_15FloatRoundStyleE2EEESG_S1L_JEEENS4_5SM1004TMEM4LOAD26SM100_TMEM_LOAD_16dp32b32xES12_NS13_INS14_ILi2ELi4ELi3EEES17_NSV_INS5_IJS18_SE_EEENS5_IJSE_SB_EEEEEEENS4_39AutoVectorizingCopyWithAssumedAlignmentILi128EEENS4_14SM90_TMA_STOREES20_S22_S22_EEEvvEEEEvNT_6ParamsE) ;  /* 0xffffff9002a47950 */ /* 0x000fea0003c3ffff */
        .weak           $__internal_2_$__cuda_sm10x_tcgen05_guardrail_trap_unallocated_columns_being_dealloced
        .type           $__internal_2_$__cuda_sm10x_tcgen05_guardrail_trap_unallocated_columns_being_dealloced,@function
        .size           $__internal_2_$__cuda_sm10x_tcgen05_guardrail_trap_unallocated_columns_being_dealloced,(.L_x_137 - $__internal_2_$__cuda_sm10x_tcgen05_guardrail_trap_unallocated_columns_being_dealloced)
$__internal_2_$__cuda_sm10x_tcgen05_guardrail_trap_unallocated_columns_being_dealloced:
[----:B------:R-:W-:Y:S05]  /*6d70*/  BPT.TRAP 0x1 ;  /* 0x000000040000795c */ /* 0x000fea0000300000 */
[----:B------:R-:W-:-:S04]  /*6d80*/  HFMA2 R3, -RZ, RZ, 0, 0 ;  /* 0x00000000ff037431 */ /* 0x000fc800000001ff */
[----:B------:R-:W-:Y:S05]  /*6d90*/  RET.REL.NODEC R2 `(_ZN7cutlass13device_kernelINS_4gemm6kernel13GemmUniversalIN4cute5tupleIJiiiiEEENS1_10collective13CollectiveMmaINS1_35MainloopSm100TmaUmmaWarpSpecializedILi7ELi2ELi4ENS5_IJNS4_1CILi1EEESB_SB_EEEEENS5_IJNSA_ILi64EEESE_NSA_ILi128EEEEEENS_12float_e4m3_tENS5_IJlSB_lEEESH_SI_NS4_8TiledMMAINS4_8MMA_AtomIJNS4_10MMA_TraitsINS4_19SM100_MMA_F8F6F4_SSEJSH_SH_fSE_SE_NS4_17integral_constantINS4_4UMMA5MajorELSP_0EEESQ_NSN_INSO_7ScaleInELSR_0EEESS_EEEEEENS4_6LayoutISC_NS5_IJNSA_ILi0EEESW_SW_EEEEENS5_IJNS4_10UnderscoreESZ_SZ_EEEEENS4_13SM90_TMA_LOADENS4_14ComposedLayoutINS4_7SwizzleILi3ELi4ELi3EEENS4_18smem_ptr_flag_bitsILi8EEENSV_INS5_IJNSA_ILi8EEESF_EEENS5_IJSF_SB_EEEEEEEvNS4_8identityES12_S1C_vS1D_EENS_8epilogue10collective18CollectiveEpilogueINS1F_23Sm100TmaWarpSpecializedILi1ELi1ELi32ELb0ELb0EEEJSG_NS5_IJNSV_ISE_SB_EES1K_EEESH_SI_SH_SI_NS1F_6fusion15FusionCallbacksIS1J_NS1M_17LinearCombinationISH_fSH_fLNS_15FloatRoundStyleE2EEESG_S1L_JEEENS4_5SM1004TMEM4LOAD26SM100_TMEM_LOAD_16dp32b32xES12_NS13_INS14_ILi2ELi4ELi3EEES17_NSV_INS5_IJS18_SE_EEENS5_IJSE_SB_EEEEEEENS4_39AutoVectorizingCopyWithAssumedAlignmentILi128EEENS4_14SM90_TMA_STOREES20_S22_S22_EEEvvEEEEvNT_6ParamsE) ;  /* 0xffffff9002987950 */ /* 0x000fea0003c3ffff */
.L_x_136:
[----:B------:R-:W-:-:S00]  /*6da0*/  BRA `(.L_x_136) ;  /* 0xfffffffc00fc7947 */ /* 0x000fc0000383ffff */
[----:B------:R-:W-:-:S00]  /*6db0*/  NOP ;  /* 0x0000000000007918 */ /* 0x000fc00000000000 */
        /* <DEDUP_REMOVED lines=12> */
.L_x_137:


//--------------------- .nv.global.init           --------------------------
	.section	.nv.global.init,"aw",@progbits
.nv.global.init:
	.type		$str$27,@object
	.size		$str$27,($str$28 - $str$27)
$str$27:
        /*0000*/ 	.byte	0x28, 0x61, 0x64, 0x64, 0x72, 0x65, 0x73, 0x73, 0x20, 0x26, 0x20, 0x6d, 0x61, 0x73, 0x6b, 0x29
        /*0010*/ 	.byte	0x20, 0x3d, 0x3d, 0x20, 0x30, 0x00
	.type		$str$28,@object
	.size		$str$28,($str$26 - $str$28)
$str$28:
        /*0016*/ 	.byte	0x2f, 0x74, 0x6d, 0x70, 0x2f, 0x63, 0x75, 0x74, 0x6c, 0x61, 0x73, 0x73, 0x5f, 0x73, 0x77, 0x65
        /*0026*/ 	.byte	0x65, 0x70, 0x5f, 0x73, 0x72, 0x63, 0x2f, 0x69, 0x6e, 0x63, 0x6c, 0x75, 0x64, 0x65, 0x2f, 0x63
        /*0036*/ 	.byte	0x75, 0x74, 0x65, 0x2f, 0x70, 0x6f, 0x69, 0x6e, 0x74, 0x65, 0x72, 0x5f, 0x66, 0x6c, 0x61, 0x67
        /*0046*/ 	.byte	0x67, 0x65, 0x64, 0x2e, 0x68, 0x70, 0x70, 0x00
	.type		$str$26,@object
	.size		$str$26,($str$25 - $str$26)
$str$26:
        /*004e*/ 	.byte	0x2f, 0x74, 0x6d, 0x70, 0x2f, 0x63, 0x75, 0x74, 0x6c, 0x61, 0x73, 0x73, 0x5f, 0x73, 0x77, 0x65
        /*005e*/ 	.byte	0x65, 0x70, 0x5f, 0x73, 0x72, 0x63, 0x2f, 0x69, 0x6e, 0x63, 0x6c, 0x75, 0x64, 0x65, 0x2f, 0x63
        /*006e*/ 	.byte	0x75, 0x74, 0x65, 0x2f, 0x61, 0x74, 0x6f, 0x6d, 0x2f, 0x63, 0x6f, 0x70, 0x79, 0x5f, 0x74, 0x72
        /*007e*/ 	.byte	0x61, 0x69, 0x74, 0x73, 0x5f, 0x73, 0x6d, 0x31, 0x30, 0x30, 0x2e, 0x68, 0x70, 0x70, 0x00
	.type		$str$25,@object
	.size		$str$25,(__unnamed_1 - $str$25)
$str$25:
        /*008d*/ 	.byte	0x28, 0x28, 0x75, 0x69, 0x6e, 0x74, 0x33, 0x32, 0x5f, 0x74, 0x28, 0x74, 0x68, 0x72, 0x65, 0x61
        /*009d*/ 	.byte	0x64, 0x49, 0x64, 0x78, 0x2e, 0x78, 0x29, 0x20, 0x2f, 0x20, 0x33, 0x32, 0x29, 0x20, 0x25, 0x20
        /*00ad*/ 	.byte	0x34, 0x29, 0x20, 0x3d, 0x3d, 0x20, 0x28, 0x28, 0x28, 0x74, 0x6d, 0x65, 0x6d, 0x5f, 0x61, 0x64
        /*00bd*/ 	.byte	0x64, 0x72, 0x20, 0x3e, 0x3e, 0x20, 0x31, 0x36, 0x29, 0x20, 0x2f, 0x20, 0x33, 0x32, 0x29, 0x20
        /*00cd*/ 	.byte	0x25, 0x20, 0x34, 0x29, 0x00
	.type		__unnamed_1,@object
	.size		__unnamed_1,(__unnamed_2 - __unnamed_1)
__unnamed_1:
        /*00d2*/ 	.byte	0x61, 0x75, 0x74, 0x6f, 0x20, 0x63, 0x75, 0x74, 0x65, 0x3a, 0x3a, 0x61, 0x73, 0x5f, 0x70, 0x6f
        /* <DEDUP_REMOVED lines=24> */
        /*0262*/ 	.byte	0x3c, 0x34, 0x30, 0x39, 0x36, 0x3e, 0x3e, 0x3e, 0x3e, 0x5d, 0x00
	.type		__unnamed_2,@object
	.size		__unnamed_2,(.L_2 - __unnamed_2)
__unnamed_2:
        /* <DEDUP_REMOVED lines=40> */
        /*04ed*/ 	.byte	0x74, 0x65, 0x3a, 0x3a, 0x43, 0x3c, 0x30, 0x3e, 0x3e, 0x3e, 0x3e, 0x5d, 0x00
.L_2:


//--------------------- .nv.shared._ZN7cutlass13device_kernelINS_4gemm6kernel13GemmUniversalIN4cute5tupleIJiiiiEEENS1_10collective13CollectiveMmaINS1_35MainloopSm100TmaUmmaWarpSpecializedILi7ELi2ELi4ENS5_IJNS4_1CILi1EEESB_SB_EEEEENS5_IJNSA_ILi64EEESE_NSA_ILi128EEEEEENS_12float_e4m3_tENS5_IJlSB_lEEESH_SI_NS4_8TiledMMAINS4_8MMA_AtomIJNS4_10MMA_TraitsINS4_19SM100_MMA_F8F6F4_SSEJSH_SH_fSE_SE_NS4_17integral_constantINS4_4UMMA5MajorELSP_0EEESQ_NSN_INSO_7ScaleInELSR_0EEESS_EEEEEENS4_6LayoutISC_NS5_IJNSA_ILi0EEESW_SW_EEEEENS5_IJNS4_10UnderscoreESZ_SZ_EEEEENS4_13SM90_TMA_LOADENS4_14ComposedLayoutINS4_7SwizzleILi3ELi4ELi3EEENS4_18smem_ptr_flag_bitsILi8EEENSV_INS5_IJNSA_ILi8EEESF_EEENS5_IJSF_SB_EEEEEEEvNS4_8identityES12_S1C_vS1D_EENS_8epilogue10collective18CollectiveEpilogueINS1F_23Sm100TmaWarpSpecializedILi1ELi1ELi32ELb0ELb0EEEJSG_NS5_IJNSV_ISE_SB_EES1K_EEESH_SI_SH_SI_NS1F_6fusion15FusionCallbacksIS1J_NS1M_17LinearCombinationISH_fSH_fLNS_15FloatRoundStyleE2EEESG_S1L_JEEENS4_5SM1004TMEM4LOAD26SM100_TMEM_LOAD_16dp32b32xES12_NS13_INS14_ILi2ELi4ELi3EEES17_NSV_INS5_IJS18_SE_EEENS5_IJSE_SB_EEEEEEENS4_39AutoVectorizingCopyWithAssumedAlignmentILi128EEENS4_14SM90_TMA_STOREES20_S22_S22_EEEvvEEEEvNT_6ParamsE --------------------------
	.section	.nv.shared._ZN7cutlass13device_kernelINS_4gemm6kernel13GemmUniversalIN4cute5tupleIJiiiiEEENS1_10collective13CollectiveMmaINS1_35MainloopSm100TmaUmmaWarpSpecializedILi7ELi2ELi4ENS5_IJNS4_1CILi1EEESB_SB_EEEEENS5_IJNSA_ILi64EEESE_NSA_ILi128EEEEEENS_12float_e4m3_tENS5_IJlSB_lEEESH_SI_NS4_8TiledMMAINS4_8MMA_AtomIJNS4_10MMA_TraitsINS4_19SM100_MMA_F8F6F4_SSEJSH_SH_fSE_SE_NS4_17integral_constantINS4_4UMMA5MajorELSP_0EEESQ_NSN_INSO_7ScaleInELSR_0EEESS_EEEEEENS4_6LayoutISC_NS5_IJNSA_ILi0EEESW_SW_EEEEENS5_IJNS4_10UnderscoreESZ_SZ_EEEEENS4_13SM90_TMA_LOADENS4_14ComposedLayoutINS4_7SwizzleILi3ELi4ELi3EEENS4_18smem_ptr_flag_bitsILi8EEENSV_INS5_IJNSA_ILi8EEESF_EEENS5_IJSF_SB_EEEEEEEvNS4_8identityES12_S1C_vS1D_EENS_8epilogue10collective18CollectiveEpilogueINS1F_23Sm100TmaWarpSpecializedILi1ELi1ELi32ELb0ELb0EEEJSG_NS5_IJNSV_ISE_SB_EES1K_EEESH_SI_SH_SI_NS1F_6fusion15FusionCallbacksIS1J_NS1M_17LinearCombinationISH_fSH_fLNS_15FloatRoundStyleE2EEESG_S1L_JEEENS4_5SM1004TMEM4LOAD26SM100_TMEM_LOAD_16dp32b32xES12_NS13_INS14_ILi2ELi4ELi3EEES17_NSV_INS5_IJS18_SE_EEENS5_IJSE_SB_EEEEEEENS4_39AutoVectorizingCopyWithAssumedAlignmentILi128EEENS4_14SM90_TMA_STOREES20_S22_S22_EEEvvEEEEvNT_6ParamsE,"aw",@nobits
	.sectionflags	@""
	.align	16
	.zero		1024


//--------------------- .nv.shared.reserved.0     --------------------------
	.section	.nv.shared.reserved.0,"aw",@nobits
	.weak		__nv_reservedSMEM_offset_0_alias
	.size		__nv_reservedSMEM_offset_0_alias, 0, 64
	.other		__nv_reservedSMEM_offset_0_alias,@"STO_CUDA_RESERVED_SHARED STV_DEFAULT"
__nv_reservedSMEM_offset_0_alias:
	.zero		0
.nv.shared.reserved.0:
	.zero		64
	.weak		__nv_reservedSMEM_tcgen05_partition
	.type		__nv_reservedSMEM_tcgen05_partition,@object
	.size		__nv_reservedSMEM_tcgen05_partition,(.L_0 - __nv_reservedSMEM_tcgen05_partition)
__nv_reservedSMEM_tcgen05_partition:
	.zero		32
.L_0:


//--------------------- .nv.global                --------------------------
	.section	.nv.global,"aw",@nobits
.nv.global:
	.type		_ZN40_INTERNAL_be9f5c7e_4_k_cu_0dc38d0a_198264cute1_E,@object
	.size		_ZN40_INTERNAL_be9f5c7e_4_k_cu_0dc38d0a_198264cute1_E,(_ZN40_INTERNAL_be9f5c7e_4_k_cu_0dc38d0a_198264cuda3std3__45__cpo6cbeginE - _ZN40_INTERNAL_be9f5c7e_4_k_cu_0dc38d0a_198264cute1_E)
_ZN40_INTERNAL_be9f5c7e_4_k_cu_0dc38d0a_198264cute1_E:
	.zero		1
	.type		_ZN40_INTERNAL_be9f5c7e_4_k_cu_0dc38d0a_198264cuda3std3__45__cpo6cbeginE,@object
	.size		_ZN40_INTERNAL_be9f5c7e_4_k_cu_0dc38d0a_198264cuda3std3__45__cpo6cbeginE,(_ZN40_INTERNAL_be9f5c7e_4_k_cu_0dc38d0a_198264cuda3std3__48in_placeE - _ZN40_INTERNAL_be9f5c7e_4_k_cu_0dc38d0a_198264cuda3std3__45__cpo6cbeginE)
_ZN40_INTERNAL_be9f5c7e_4_k_cu_0dc38d0a_198264cuda3std3__45__cpo6cbeginE:
	.zero		1
	.type		_ZN40_INTERNAL_be9f5c7e_4_k_cu_0dc38d0a_198264cuda3std3__48in_placeE,@object
	.size		_ZN40_INTERNAL_be9f5c7e_4_k_cu_0dc38d0a_198264cuda3std3__48in_placeE,(_ZN40_INTERNAL_be9f5c7e_4_k_cu_0dc38d0a_198264cuda3std6ranges3__45__cpo9iter_moveE - _ZN40_INTERNAL_be9f5c7e_4_k_cu_0dc38d0a_198264cuda3std3__48in_placeE)
_ZN40_INTERNAL_be9f5c7e_4_k_cu_0dc38d0a_198264cuda3std3__48in_placeE:
	.zero		1
	.type		_ZN40_INTERNAL_be9f5c7e_4_k_cu_0dc38d0a_198264cuda3std6ranges3__45__cpo9iter_moveE,@object
	.size		_ZN40_INTERNAL_be9f5c7e_4_k_cu_0dc38d0a_198264cuda3std6ranges3__45__cpo9iter_moveE,(_ZN40_INTERNAL_be9f5c7e_4_k_cu_0dc38d0a_198264cuda3std3__45__cpo5beginE - _ZN40_INTERNAL_be9f5c7e_4_k_cu_0dc38d0a_198264cuda3std6ranges3__45__cpo9iter_moveE)
_ZN40_INTERNAL_be9f5c7e_4_k_cu_0dc38d0a_198264cuda3std6ranges3__45__cpo9iter_moveE:
	.zero		1
	.type		_ZN40_INTERNAL_be9f5c7e_4_k_cu_0dc38d0a_198264cuda3std3__45__cpo5beginE,@object
	.size		_ZN40_INTERNAL_be9f5c7e_4_k_cu_0dc38d0a_198264cuda3std3__45__cpo5beginE,(_ZN40_INTERNAL_be9f5c7e_4_k_cu_0dc38d0a_198264cuda3std3__442_GLOBAL__N__be9f5c7e_4_k_cu_0dc38d0a_198266ignoreE - _ZN40_INTERNAL_be9f5c7e_4_k_cu_0dc38d0a_198264cuda3std3__45__cpo5beginE)
_ZN40_INTERNAL_be9f5c7e_4_k_cu_0dc38d0a_198264cuda3std3__45__cpo5beginE:
	.zero		1
	.type		_ZN40_INTERNAL_be9f5c7e_4_k_cu_0dc38d0a_198264cuda3std3__442_GLOBAL__N__be9f5c7e_4_k_cu_0dc38d0a_198266ignoreE,@object
	.size		_ZN40_INTERNAL_be9f5c7e_4_k_cu_0dc38d0a_198264cuda3std3__442_GLOBAL__N__be9f5c7e_4_k_cu_0dc38d0a_198266ignoreE,(_ZN40_INTERNAL_be9f5c7e_4_k_cu_0dc38d0a_198264cute7productE - _ZN40_INTERNAL_be9f5c7e_4_k_cu_0dc38d0a_198264cuda3std3__442_GLOBAL__N__be9f5c7e_4_k_cu_0dc38d0a_198266ignoreE)
_ZN40_INTERNAL_be9f5c7e_4_k_cu_0dc38d0a_198264cuda3std3__442_GLOBAL__N__be9f5c7e_4_k_cu_0dc38d0a_198266ignoreE:
	.zero		1
	.type		_ZN40_INTERNAL_be9f5c7e_4_k_cu_0dc38d0a_198264cute7productE,@object
	.size		_ZN40_INTERNAL_be9f5c7e_4_k_cu_0dc38d0a_198264cute7productE,(_ZN40_INTERNAL_be9f5c7e_4_k_cu_0dc38d0a_198264cuda3std3__45__cpo3endE - _ZN40_INTERNAL_be9f5c7e_4_k_cu_0dc38d0a_198264cute7productE)
_ZN40_INTERNAL_be9f5c7e_4_k_cu_0dc38d0a_198264cute7productE:
	.zero		1
	.type		_ZN40_INTERNAL_be9f5c7e_4_k_cu_0dc38d0a_198264cuda3std3__45__cpo3endE,@object
	.size		_ZN40_INTERNAL_be9f5c7e_4_k_cu_0dc38d0a_198264cuda3std3__45__cpo3endE,(_ZN40_INTERNAL_be9f5c7e_4_k_cu_0dc38d0a_198264cuda3std3__419piecewise_constructE - _ZN40_INTERNAL_be9f5c7e_4_k_cu_0dc38d0a_198264cuda3std3__45__cpo3endE)
_ZN40_INTERNAL_be9f5c7e_4_k_cu_0dc38d0a_198264cuda3std3__45__cpo3endE:
	.zero		1
	.type		_ZN40_INTERNAL_be9f5c7e_4_k_cu_0dc38d0a_198264cuda3std3__419piecewise_constructE,@object
	.size		_ZN40_INTERNAL_be9f5c7e_4_k_cu_0dc38d0a_198264cuda3std3__419piecewise_constructE,(_ZN40_INTERNAL_be9f5c7e_4_k_cu_0dc38d0a_198264cuda3std3__45__cpo4cendE - _ZN40_INTERNAL_be9f5c7e_4_k_cu_0dc38d0a_198264cuda3std3__419piecewise_constructE)
_ZN40_INTERNAL_be9f5c7e_4_k_cu_0dc38d0a_198264cuda3std3__419piecewise_constructE:
	.zero		1
	.type		_ZN40_INTERNAL_be9f5c7e_4_k_cu_0dc38d0a_198264cuda3std3__45__cpo4cendE,@object
	.size		_ZN40_INTERNAL_be9f5c7e_4_k_cu_0dc38d0a_198264cuda3std3__45__cpo4cendE,(_ZN40_INTERNAL_be9f5c7e_4_k_cu_0dc38d0a_198264cuda3std6ranges3__45__cpo4swapE - _ZN40_INTERNAL_be9f5c7e_4_k_cu_0dc38d0a_198264cuda3std3__45__cpo4cendE)
_ZN40_INTERNAL_be9f5c7e_4_k_cu_0dc38d0a_198264cuda3std3__45__cpo4cendE:
	.zero		1
	.type		_ZN40_INTERNAL_be9f5c7e_4_k_cu_0dc38d0a_198264cuda3std6ranges3__45__cpo4swapE,@object
	.size		_ZN40_INTERNAL_be9f5c7e_4_k_cu_0dc38d0a_198264cuda3std6ranges3__45__cpo4swapE,(.L_10 - _ZN40_INTERNAL_be9f5c7e_4_k_cu_0dc38d0a_198264cuda3std6ranges3__45__cpo4swapE)
_ZN40_INTERNAL_be9f5c7e_4_k_cu_0dc38d0a_198264cuda3std6ranges3__45__cpo4swapE:
	.zero		1
.L_10:


//--------------------- .nv.constant0._ZN7cutlass13device_kernelINS_4gemm6kernel13GemmUniversalIN4cute5tupleIJiiiiEEENS1_10collective13CollectiveMmaINS1_35MainloopSm100TmaUmmaWarpSpecializedILi7ELi2ELi4ENS5_IJNS4_1CILi1EEESB_SB_EEEEENS5_IJNSA_ILi64EEESE_NSA_ILi128EEEEEENS_12float_e4m3_tENS5_IJlSB_lEEESH_SI_NS4_8TiledMMAINS4_8MMA_AtomIJNS4_10MMA_TraitsINS4_19SM100_MMA_F8F6F4_SSEJSH_SH_fSE_SE_NS4_17integral_constantINS4_4UMMA5MajorELSP_0EEESQ_NSN_INSO_7ScaleInELSR_0EEESS_EEEEEENS4_6LayoutISC_NS5_IJNSA_ILi0EEESW_SW_EEEEENS5_IJNS4_10UnderscoreESZ_SZ_EEEEENS4_13SM90_TMA_LOADENS4_14ComposedLayoutINS4_7SwizzleILi3ELi4ELi3EEENS4_18smem_ptr_flag_bitsILi8EEENSV_INS5_IJNSA_ILi8EEESF_EEENS5_IJSF_SB_EEEEEEEvNS4_8identityES12_S1C_vS1D_EENS_8epilogue10collective18CollectiveEpilogueINS1F_23Sm100TmaWarpSpecializedILi1ELi1ELi32ELb0ELb0EEEJSG_NS5_IJNSV_ISE_SB_EES1K_EEESH_SI_SH_SI_NS1F_6fusion15FusionCallbacksIS1J_NS1M_17LinearCombinationISH_fSH_fLNS_15FloatRoundStyleE2EEESG_S1L_JEEENS4_5SM1004TMEM4LOAD26SM100_TMEM_LOAD_16dp32b32xES12_NS13_INS14_ILi2ELi4ELi3EEES17_NSV_INS5_IJS18_SE_EEENS5_IJSE_SB_EEEEEEENS4_39AutoVectorizingCopyWithAssumedAlignmentILi128EEENS4_14SM90_TMA_STOREES20_S22_S22_EEEvvEEEEvNT_6ParamsE --------------------------
	.section	.nv.constant0._ZN7cutlass13device_kernelINS_4gemm6kernel13GemmUniversalIN4cute5tupleIJiiiiEEENS1_10collective13CollectiveMmaINS1_35MainloopSm100TmaUmmaWarpSpecializedILi7ELi2ELi4ENS5_IJNS4_1CILi1EEESB_SB_EEEEENS5_IJNSA_ILi64EEESE_NSA_ILi128EEEEEENS_12float_e4m3_tENS5_IJlSB_lEEESH_SI_NS4_8TiledMMAINS4_8MMA_AtomIJNS4_10MMA_TraitsINS4_19SM100_MMA_F8F6F4_SSEJSH_SH_fSE_SE_NS4_17integral_constantINS4_4UMMA5MajorELSP_0EEESQ_NSN_INSO_7ScaleInELSR_0EEESS_EEEEEENS4_6LayoutISC_NS5_IJNSA_ILi0EEESW_SW_EEEEENS5_IJNS4_10UnderscoreESZ_SZ_EEEEENS4_13SM90_TMA_LOADENS4_14ComposedLayoutINS4_7SwizzleILi3ELi4ELi3EEENS4_18smem_ptr_flag_bitsILi8EEENSV_INS5_IJNSA_ILi8EEESF_EEENS5_IJSF_SB_EEEEEEEvNS4_8identityES12_S1C_vS1D_EENS_8epilogue10collective18CollectiveEpilogueINS1F_23Sm100TmaWarpSpecializedILi1ELi1ELi32ELb0ELb0EEEJSG_NS5_IJNSV_ISE_SB_EES1K_EEESH_SI_SH_SI_NS1F_6fusion15FusionCallbacksIS1J_NS1M_17LinearCombinationISH_fSH_fLNS_15FloatRoundStyleE2EEESG_S1L_JEEENS4_5SM1004TMEM4LOAD26SM100_TMEM_LOAD_16dp32b32xES12_NS13_INS14_ILi2ELi4ELi3EEES17_NSV_INS5_IJS18_SE_EEENS5_IJSE_SB_EEEEEEENS4_39AutoVectorizingCopyWithAssumedAlignmentILi128EEENS4_14SM90_TMA_STOREES20_S22_S22_EEEvvEEEEvNT_6ParamsE,"a",@progbits
	.sectionflags	@""
	.align	4
.nv.constant0._ZN7cutlass13device_kernelINS_4gemm6kernel13GemmUniversalIN4cute5tupleIJiiiiEEENS1_10collective13CollectiveMmaINS1_35MainloopSm100TmaUmmaWarpSpecializedILi7ELi2ELi4ENS5_IJNS4_1CILi1EEESB_SB_EEEEENS5_IJNSA_ILi64EEESE_NSA_ILi128EEEEEENS_12float_e4m3_tENS5_IJlSB_lEEESH_SI_NS4_8TiledMMAINS4_8MMA_AtomIJNS4_10MMA_TraitsINS4_19SM100_MMA_F8F6F4_SSEJSH_SH_fSE_SE_NS4_17integral_constantINS4_4UMMA5MajorELSP_0EEESQ_NSN_INSO_7ScaleInELSR_0EEESS_EEEEEENS4_6LayoutISC_NS5_IJNSA_ILi0EEESW_SW_EEEEENS5_IJNS4_10UnderscoreESZ_SZ_EEEEENS4_13SM90_TMA_LOADENS4_14ComposedLayoutINS4_7SwizzleILi3ELi4ELi3EEENS4_18smem_ptr_flag_bitsILi8EEENSV_INS5_IJNSA_ILi8EEESF_EEENS5_IJSF_SB_EEEEEEEvNS4_8identityES12_S1C_vS1D_EENS_8epilogue10collective18CollectiveEpilogueINS1F_23Sm100TmaWarpSpecializedILi1ELi1ELi32ELb0ELb0EEEJSG_NS5_IJNSV_ISE_SB_EES1K_EEESH_SI_SH_SI_NS1F_6fusion15FusionCallbacksIS1J_NS1M_17LinearCombinationISH_fSH_fLNS_15FloatRoundStyleE2EEESG_S1L_JEEENS4_5SM1004TMEM4LOAD26SM100_TMEM_LOAD_16dp32b32xES12_NS13_INS14_ILi2ELi4ELi3EEES17_NSV_INS5_IJS18_SE_EEENS5_IJSE_SB_EEEEEEENS4_39AutoVectorizingCopyWithAssumedAlignmentILi128EEENS4_14SM90_TMA_STOREES20_S22_S22_EEEvvEEEEvNT_6ParamsE:
	.zero		2944


//--------------------- SYMBOLS --------------------------

	.type		.nv.reservedSmem.offset0,@object
	.size		.nv.reservedSmem.offset0,0x4
	.type		.nv.reservedSmem.cap,@object
	.size		.nv.reservedSmem.cap,0x4
	.type		__assertfail,@function
